	.target	sm_100a

	.elftype	@"ET_EXEC"


//--------------------- .note.nv.tkinfo           --------------------------
	.section	.note.nv.tkinfo,"",@"SHT_NOTE"
	.sectionflags	@"SHF_NOTE_NV_TKINFO"
	.tkinfo
        /*0018*/ 	.word	0x00000002
        /*0030*/ 	.string	""
        /*0030*/ 	.string	"ptxas"
        /*0030*/ 	.string	"Cuda compilation tools, release 13.0, V13.0.88"
        /*0030*/ 	.string	"Build cuda_13.0.r13.0/compiler.36424714_0"
        /*0030*/ 	.string	"-arch sm_100a -m 64 "



//--------------------- .note.nv.cuinfo           --------------------------
	.section	.note.nv.cuinfo,"",@"SHT_NOTE"
	.sectionflags	@"SHF_NOTE_NV_CUINFO"
        /*0018*/ 	.short	0x0002
        /*001a*/ 	.short	0x0064
        /*001c*/ 	.short	0x0082
	.zero		2


//--------------------- .nv.info                  --------------------------
	.section	.nv.info,"",@"SHT_CUDA_INFO"
	.align	4


	//----- nvinfo : EIATTR_REGCOUNT
	.align		4
        /*0000*/ 	.byte	0x04, 0x2f
        /*0002*/ 	.short	(.L_12 - .L_11)
	.align		4
.L_11:
        /*0004*/ 	.word	index@(_ZN7cutlass13device_kernelIN5flash11enable_sm90INS1_16FlashAttnFwdSm90INS1_25CollectiveMainloopFwdSm90ILi2EN4cute5tupleIJNS5_1CILi1EEES8_S8_EEENS6_IJNS7_ILi128EEENS7_ILi112EEENS7_ILi192EEEEEELi192ENS_6half_tEfNS_4arch4Sm90ELb1ELb0ELb1ELb1ELb0ELb1ELb0ELb1ELb1ELb0ELb0ELb0EEENS1_21CollectiveEpilogueFwdINS6_IJSA_SC_SB_EEES9_SE_SG_Li256ELb1ELb0ELb0ELb0EEENS1_36VarlenDynamicPersistentTileSchedulerILi128ELi112ELi256ELi32ELb0ELb0ELb1ELb1ELb1ELb1EEEEEEEEEvNT_6ParamsE)
        /*0008*/ 	.word	0x00000004


	//----- nvinfo : EIATTR_FRAME_SIZE
	.align		4
.L_12:
        /*000c*/ 	.byte	0x04, 0x11
        /*000e*/ 	.short	(.L_14 - .L_13)
	.align		4
.L_13:
        /*0010*/ 	.word	index@(_ZN7cutlass13device_kernelIN5flash11enable_sm90INS1_16FlashAttnFwdSm90INS1_25CollectiveMainloopFwdSm90ILi2EN4cute5tupleIJNS5_1CILi1EEES8_S8_EEENS6_IJNS7_ILi128EEENS7_ILi112EEENS7_ILi192EEEEEELi192ENS_6half_tEfNS_4arch4Sm90ELb1ELb0ELb1ELb1ELb0ELb1ELb0ELb1ELb1ELb0ELb0ELb0EEENS1_21CollectiveEpilogueFwdINS6_IJSA_SC_SB_EEES9_SE_SG_Li256ELb1ELb0ELb0ELb0EEENS1_36VarlenDynamicPersistentTileSchedulerILi128ELi112ELi256ELi32ELb0ELb0ELb1ELb1ELb1ELb1EEEEEEEEEvNT_6ParamsE)
        /*0014*/ 	.word	0x00000000


	//----- nvinfo : EIATTR_REGCOUNT
	.align		4
.L_14:
        /*0018*/ 	.byte	0x04, 0x2f
        /*001a*/ 	.short	(.L_16 - .L_15)
	.align		4
.L_15:
        /*001c*/ 	.word	index@(_ZN7cutlass13device_kernelIN5flash11enable_sm90INS1_16FlashAttnFwdSm90INS1_25CollectiveMainloopFwdSm90ILi2EN4cute5tupleIJNS5_1CILi1EEES8_S8_EEENS6_IJNS7_ILi128EEENS7_ILi112EEENS7_ILi192EEEEEELi192ENS_6half_tEfNS_4arch4Sm90ELb1ELb0ELb1ELb1ELb0ELb0ELb0ELb1ELb1ELb0ELb0ELb0EEENS1_21CollectiveEpilogueFwdINS6_IJSA_SC_SB_EEES9_SE_SG_Li256ELb1ELb0ELb0ELb0EEENS1_36VarlenDynamicPersistentTileSchedulerILi128ELi112ELi256ELi32ELb0ELb0ELb1ELb1ELb1ELb1EEEEEEEEEvNT_6ParamsE)
        /*0020*/ 	.word	0x00000004


	//----- nvinfo : EIATTR_FRAME_SIZE
	.align		4
.L_16:
        /*0024*/ 	.byte	0x04, 0x11
        /*0026*/ 	.short	(.L_18 - .L_17)
	.align		4
.L_17:
        /*0028*/ 	.word	index@(_ZN7cutlass13device_kernelIN5flash11enable_sm90INS1_16FlashAttnFwdSm90INS1_25CollectiveMainloopFwdSm90ILi2EN4cute5tupleIJNS5_1CILi1EEES8_S8_EEENS6_IJNS7_ILi128EEENS7_ILi112EEENS7_ILi192EEEEEELi192ENS_6half_tEfNS_4arch4Sm90ELb1ELb0ELb1ELb1ELb0ELb0ELb0ELb1ELb1ELb0ELb0ELb0EEENS1_21CollectiveEpilogueFwdINS6_IJSA_SC_SB_EEES9_SE_SG_Li256ELb1ELb0ELb0ELb0EEENS1_36VarlenDynamicPersistentTileSchedulerILi128ELi112ELi256ELi32ELb0ELb0ELb1ELb1ELb1ELb1EEEEEEEEEvNT_6ParamsE)
        /*002c*/ 	.word	0x00000000


	//----- nvinfo : EIATTR_REGCOUNT
	.align		4
.L_18:
        /*0030*/ 	.byte	0x04, 0x2f
        /*0032*/ 	.short	(.L_20 - .L_19)
	.align		4
.L_19:
        /*0034*/ 	.word	index@(_ZN7cutlass13device_kernelIN5flash11enable_sm90INS1_16FlashAttnFwdSm90INS1_25CollectiveMainloopFwdSm90ILi2EN4cute5tupleIJNS5_1CILi1EEES8_S8_EEENS6_IJNS7_ILi128EEENS7_ILi112EEENS7_ILi192EEEEEELi192ENS_6half_tEfNS_4arch4Sm90ELb1ELb0ELb1ELb0ELb0ELb0ELb0ELb1ELb1ELb0ELb0ELb0EEENS1_21CollectiveEpilogueFwdINS6_IJSA_SC_SB_EEES9_SE_SG_Li256ELb0ELb0ELb0ELb0EEENS1_30DynamicPersistentTileSchedulerILi256ELi32ELb0ELb0ELb1EEEEEEEEEvNT_6ParamsE)
        /*0038*/ 	.word	0x00000004


	//----- nvinfo : EIATTR_FRAME_SIZE
	.align		4
.L_20:
        /*003c*/ 	.byte	0x04, 0x11
        /*003e*/ 	.short	(.L_22 - .L_21)
	.align		4
.L_21:
        /*0040*/ 	.word	index@(_ZN7cutlass13device_kernelIN5flash11enable_sm90INS1_16FlashAttnFwdSm90INS1_25CollectiveMainloopFwdSm90ILi2EN4cute5tupleIJNS5_1CILi1EEES8_S8_EEENS6_IJNS7_ILi128EEENS7_ILi112EEENS7_ILi192EEEEEELi192ENS_6half_tEfNS_4arch4Sm90ELb1ELb0ELb1ELb0ELb0ELb0ELb0ELb1ELb1ELb0ELb0ELb0EEENS1_21CollectiveEpilogueFwdINS6_IJSA_SC_SB_EEES9_SE_SG_Li256ELb0ELb0ELb0ELb0EEENS1_30DynamicPersistentTileSchedulerILi256ELi32ELb0ELb0ELb1EEEEEEEEEvNT_6ParamsE)
        /*0044*/ 	.word	0x00000000


	//----- nvinfo : EIATTR_REGCOUNT
	.align		4
.L_22:
        /*0048*/ 	.byte	0x04, 0x2f
        /*004a*/ 	.short	(.L_24 - .L_23)
	.align		4
.L_23:
        /*004c*/ 	.word	index@(_ZN7cutlass13device_kernelIN5flash11enable_sm90INS1_16FlashAttnFwdSm90INS1_25CollectiveMainloopFwdSm90ILi2EN4cute5tupleIJNS5_1CILi1EEES8_S8_EEENS6_IJNS7_ILi128EEENS7_ILi96EEENS7_ILi192EEEEEELi192ENS_6half_tEfNS_4arch4Sm90ELb0ELb1ELb1ELb1ELb0ELb1ELb0ELb1ELb1ELb0ELb0ELb0EEENS1_21CollectiveEpilogueFwdINS6_IJSA_SC_SB_EEES9_SE_SG_Li256ELb1ELb0ELb0ELb0EEENS1_36VarlenDynamicPersistentTileSchedulerILi128ELi96ELi256ELi32ELb0ELb0ELb1ELb1ELb0ELb1EEEEEEEEEvNT_6ParamsE)
        /*0050*/ 	.word	0x00000004


	//----- nvinfo : EIATTR_FRAME_SIZE
	.align		4
.L_24:
        /*0054*/ 	.byte	0x04, 0x11
        /*0056*/ 	.short	(.L_26 - .L_25)
	.align		4
.L_25:
        /*0058*/ 	.word	index@(_ZN7cutlass13device_kernelIN5flash11enable_sm90INS1_16FlashAttnFwdSm90INS1_25CollectiveMainloopFwdSm90ILi2EN4cute5tupleIJNS5_1CILi1EEES8_S8_EEENS6_IJNS7_ILi128EEENS7_ILi96EEENS7_ILi192EEEEEELi192ENS_6half_tEfNS_4arch4Sm90ELb0ELb1ELb1ELb1ELb0ELb1ELb0ELb1ELb1ELb0ELb0ELb0EEENS1_21CollectiveEpilogueFwdINS6_IJSA_SC_SB_EEES9_SE_SG_Li256ELb1ELb0ELb0ELb0EEENS1_36VarlenDynamicPersistentTileSchedulerILi128ELi96ELi256ELi32ELb0ELb0ELb1ELb1ELb0ELb1EEEEEEEEEvNT_6ParamsE)
        /*005c*/ 	.word	0x00000000


	//----- nvinfo : EIATTR_REGCOUNT
	.align		4
.L_26:
        /*0060*/ 	.byte	0x04, 0x2f
        /*0062*/ 	.short	(.L_28 - .L_27)
	.align		4
.L_27:
        /*0064*/ 	.word	index@(_ZN7cutlass13device_kernelIN5flash11enable_sm90INS1_16FlashAttnFwdSm90INS1_25CollectiveMainloopFwdSm90ILi2EN4cute5tupleIJNS5_1CILi1EEES8_S8_EEENS6_IJNS7_ILi128EEENS7_ILi96EEENS7_ILi192EEEEEELi192ENS_6half_tEfNS_4arch4Sm90ELb0ELb1ELb1ELb1ELb0ELb0ELb0ELb1ELb1ELb0ELb0ELb0EEENS1_21CollectiveEpilogueFwdINS6_IJSA_SC_SB_EEES9_SE_SG_Li256ELb1ELb0ELb0ELb0EEENS1_36VarlenDynamicPersistentTileSchedulerILi128ELi96ELi256ELi32ELb0ELb0ELb1ELb1ELb0ELb1EEEEEEEEEvNT_6ParamsE)
        /*0068*/ 	.word	0x00000004


	//----- nvinfo : EIATTR_FRAME_SIZE
	.align		4
.L_28:
        /*006c*/ 	.byte	0x04, 0x11
        /*006e*/ 	.short	(.L_30 - .L_29)
	.align		4
.L_29:
        /*0070*/ 	.word	index@(_ZN7cutlass13device_kernelIN5flash11enable_sm90INS1_16FlashAttnFwdSm90INS1_25CollectiveMainloopFwdSm90ILi2EN4cute5tupleIJNS5_1CILi1EEES8_S8_EEENS6_IJNS7_ILi128EEENS7_ILi96EEENS7_ILi192EEEEEELi192ENS_6half_tEfNS_4arch4Sm90ELb0ELb1ELb1ELb1ELb0ELb0ELb0ELb1ELb1ELb0ELb0ELb0EEENS1_21CollectiveEpilogueFwdINS6_IJSA_SC_SB_EEES9_SE_SG_Li256ELb1ELb0ELb0ELb0EEENS1_36VarlenDynamicPersistentTileSchedulerILi128ELi96ELi256ELi32ELb0ELb0ELb1ELb1ELb0ELb1EEEEEEEEEvNT_6ParamsE)
        /*0074*/ 	.word	0x00000000


	//----- nvinfo : EIATTR_REGCOUNT
	.align		4
.L_30:
        /*0078*/ 	.byte	0x04, 0x2f
        /*007a*/ 	.short	(.L_32 - .L_31)
	.align		4
.L_31:
        /*007c*/ 	.word	index@(_ZN7cutlass13device_kernelIN5flash11enable_sm90INS1_16FlashAttnFwdSm90INS1_25CollectiveMainloopFwdSm90ILi2EN4cute5tupleIJNS5_1CILi1EEES8_S8_EEENS6_IJNS7_ILi128EEENS7_ILi96EEENS7_ILi192EEEEEELi192ENS_6half_tEfNS_4arch4Sm90ELb0ELb1ELb1ELb0ELb0ELb0ELb0ELb1ELb1ELb0ELb0ELb0EEENS1_21CollectiveEpilogueFwdINS6_IJSA_SC_SB_EEES9_SE_SG_Li256ELb0ELb0ELb0ELb0EEENS1_30DynamicPersistentTileSchedulerILi256ELi32ELb0ELb0ELb1EEEEEEEEEvNT_6ParamsE)
        /*0080*/ 	.word	0x00000004


	//----- nvinfo : EIATTR_FRAME_SIZE
	.align		4
.L_32:
        /*0084*/ 	.byte	0x04, 0x11
        /*0086*/ 	.short	(.L_34 - .L_33)
	.align		4
.L_33:
        /*0088*/ 	.word	index@(_ZN7cutlass13device_kernelIN5flash11enable_sm90INS1_16FlashAttnFwdSm90INS1_25CollectiveMainloopFwdSm90ILi2EN4cute5tupleIJNS5_1CILi1EEES8_S8_EEENS6_IJNS7_ILi128EEENS7_ILi96EEENS7_ILi192EEEEEELi192ENS_6half_tEfNS_4arch4Sm90ELb0ELb1ELb1ELb0ELb0ELb0ELb0ELb1ELb1ELb0ELb0ELb0EEENS1_21CollectiveEpilogueFwdINS6_IJSA_SC_SB_EEES9_SE_SG_Li256ELb0ELb0ELb0ELb0EEENS1_30DynamicPersistentTileSchedulerILi256ELi32ELb0ELb0ELb1EEEEEEEEEvNT_6ParamsE)
        /*008c*/ 	.word	0x00000000


	//----- nvinfo : EIATTR_REGCOUNT
	.align		4
.L_34:
        /*0090*/ 	.byte	0x04, 0x2f
        /*0092*/ 	.short	(.L_36 - .L_35)
	.align		4
.L_35:
        /*0094*/ 	.word	index@(_ZN7cutlass13device_kernelIN5flash11enable_sm90INS1_16FlashAttnFwdSm90INS1_25CollectiveMainloopFwdSm90ILi2EN4cute5tupleIJNS5_1CILi1EEES8_S8_EEENS6_IJNS7_ILi128EEENS7_ILi112EEENS7_ILi192EEEEEELi192ENS_6half_tEfNS_4arch4Sm90ELb0ELb0ELb1ELb1ELb0ELb1ELb0ELb1ELb1ELb0ELb0ELb0EEENS1_21CollectiveEpilogueFwdINS6_IJSA_SC_SB_EEES9_SE_SG_Li256ELb1ELb0ELb0ELb0EEENS1_36VarlenDynamicPersistentTileSchedulerILi128ELi112ELi256ELi32ELb0ELb0ELb1ELb0ELb1ELb1EEEEEEEEEvNT_6ParamsE)
        /*0098*/ 	.word	0x00000004


	//----- nvinfo : EIATTR_FRAME_SIZE
	.align		4
.L_36:
        /*009c*/ 	.byte	0x04, 0x11
        /*009e*/ 	.short	(.L_38 - .L_37)
	.align		4
.L_37:
        /*00a0*/ 	.word	index@(_ZN7cutlass13device_kernelIN5flash11enable_sm90INS1_16FlashAttnFwdSm90INS1_25CollectiveMainloopFwdSm90ILi2EN4cute5tupleIJNS5_1CILi1EEES8_S8_EEENS6_IJNS7_ILi128EEENS7_ILi112EEENS7_ILi192EEEEEELi192ENS_6half_tEfNS_4arch4Sm90ELb0ELb0ELb1ELb1ELb0ELb1ELb0ELb1ELb1ELb0ELb0ELb0EEENS1_21CollectiveEpilogueFwdINS6_IJSA_SC_SB_EEES9_SE_SG_Li256ELb1ELb0ELb0ELb0EEENS1_36VarlenDynamicPersistentTileSchedulerILi128ELi112ELi256ELi32ELb0ELb0ELb1ELb0ELb1ELb1EEEEEEEEEvNT_6ParamsE)
        /*00a4*/ 	.word	0x00000000


	//----- nvinfo : EIATTR_REGCOUNT
	.align		4
.L_38:
        /*00a8*/ 	.byte	0x04, 0x2f
        /*00aa*/ 	.short	(.L_40 - .L_39)
	.align		4
.L_39:
        /*00ac*/ 	.word	index@(_ZN7cutlass13device_kernelIN5flash11enable_sm90INS1_16FlashAttnFwdSm90INS1_25CollectiveMainloopFwdSm90ILi2EN4cute5tupleIJNS5_1CILi1EEES8_S8_EEENS6_IJNS7_ILi128EEENS7_ILi112EEENS7_ILi192EEEEEELi192ENS_6half_tEfNS_4arch4Sm90ELb0ELb0ELb1ELb1ELb0ELb0ELb0ELb1ELb1ELb0ELb0ELb0EEENS1_21CollectiveEpilogueFwdINS6_IJSA_SC_SB_EEES9_SE_SG_Li256ELb1ELb0ELb0ELb0EEENS1_36VarlenDynamicPersistentTileSchedulerILi128ELi112ELi256ELi32ELb0ELb0ELb1ELb0ELb1ELb1EEEEEEEEEvNT_6ParamsE)
        /*00b0*/ 	.word	0x00000004


	//----- nvinfo : EIATTR_FRAME_SIZE
	.align		4
.L_40:
        /*00b4*/ 	.byte	0x04, 0x11
        /*00b6*/ 	.short	(.L_42 - .L_41)
	.align		4
.L_41:
        /*00b8*/ 	.word	index@(_ZN7cutlass13device_kernelIN5flash11enable_sm90INS1_16FlashAttnFwdSm90INS1_25CollectiveMainloopFwdSm90ILi2EN4cute5tupleIJNS5_1CILi1EEES8_S8_EEENS6_IJNS7_ILi128EEENS7_ILi112EEENS7_ILi192EEEEEELi192ENS_6half_tEfNS_4arch4Sm90ELb0ELb0ELb1ELb1ELb0ELb0ELb0ELb1ELb1ELb0ELb0ELb0EEENS1_21CollectiveEpilogueFwdINS6_IJSA_SC_SB_EEES9_SE_SG_Li256ELb1ELb0ELb0ELb0EEENS1_36VarlenDynamicPersistentTileSchedulerILi128ELi112ELi256ELi32ELb0ELb0ELb1ELb0ELb1ELb1EEEEEEEEEvNT_6ParamsE)
        /*00bc*/ 	.word	0x00000000


	//----- nvinfo : EIATTR_REGCOUNT
	.align		4
.L_42:
        /*00c0*/ 	.byte	0x04, 0x2f
        /*00c2*/ 	.short	(.L_44 - .L_43)
	.align		4
.L_43:
        /*00c4*/ 	.word	index@(_ZN7cutlass13device_kernelIN5flash11enable_sm90INS1_16FlashAttnFwdSm90INS1_25CollectiveMainloopFwdSm90ILi2EN4cute5tupleIJNS5_1CILi2EEENS7_ILi1EEES9_EEENS6_IJNS7_ILi128EEENS7_ILi112EEENS7_ILi192EEEEEELi192ENS_6half_tEfNS_4arch4Sm90ELb0ELb0ELb1ELb0ELb0ELb0ELb0ELb1ELb1ELb0ELb0ELb0EEENS1_21CollectiveEpilogueFwdINS6_IJSB_SD_SC_EEESA_SF_SH_Li256ELb0ELb0ELb0ELb0EEENS1_29StaticPersistentTileSchedulerILb0EEEEEEEEEvNT_6ParamsE)
        /*00c8*/ 	.word	0x00000004


	//----- nvinfo : EIATTR_FRAME_SIZE
	.align		4
.L_44:
        /*00cc*/ 	.byte	0x04, 0x11
        /*00ce*/ 	.short	(.L_46 - .L_45)
	.align		4
.L_45:
        /*00d0*/ 	.word	index@(_ZN7cutlass13device_kernelIN5flash11enable_sm90INS1_16FlashAttnFwdSm90INS1_25CollectiveMainloopFwdSm90ILi2EN4cute5tupleIJNS5_1CILi2EEENS7_ILi1EEES9_EEENS6_IJNS7_ILi128EEENS7_ILi112EEENS7_ILi192EEEEEELi192ENS_6half_tEfNS_4arch4Sm90ELb0ELb0ELb1ELb0ELb0ELb0ELb0ELb1ELb1ELb0ELb0ELb0EEENS1_21CollectiveEpilogueFwdINS6_IJSB_SD_SC_EEESA_SF_SH_Li256ELb0ELb0ELb0ELb0EEENS1_29StaticPersistentTileSchedulerILb0EEEEEEEEEvNT_6ParamsE)
        /*00d4*/ 	.word	0x00000000


	//----- nvinfo : EIATTR_REGCOUNT
	.align		4
.L_46:
        /*00d8*/ 	.byte	0x04, 0x2f
        /*00da*/ 	.short	(.L_48 - .L_47)
	.align		4
.L_47:
        /*00dc*/ 	.word	index@(_ZN7cutlass13device_kernelIN5flash11enable_sm90INS1_16FlashAttnFwdSm90INS1_25CollectiveMainloopFwdSm90ILi2EN4cute5tupleIJNS5_1CILi1EEES8_S8_EEENS6_IJNS7_ILi128EEENS7_ILi112EEENS7_ILi192EEEEEELi192ENS_6half_tEfNS_4arch4Sm90ELb0ELb0ELb1ELb0ELb0ELb0ELb0ELb1ELb1ELb0ELb0ELb0EEENS1_21CollectiveEpilogueFwdINS6_IJSA_SC_SB_EEES9_SE_SG_Li256ELb0ELb0ELb0ELb0EEENS1_29StaticPersistentTileSchedulerILb0EEEEEEEEEvNT_6ParamsE)
        /*00e0*/ 	.word	0x00000004


	//----- nvinfo : EIATTR_FRAME_SIZE
	.align		4
.L_48:
        /*00e4*/ 	.byte	0x04, 0x11
        /*00e6*/ 	.short	(.L_50 - .L_49)
	.align		4
.L_49:
        /*00e8*/ 	.word	index@(_ZN7cutlass13device_kernelIN5flash11enable_sm90INS1_16FlashAttnFwdSm90INS1_25CollectiveMainloopFwdSm90ILi2EN4cute5tupleIJNS5_1CILi1EEES8_S8_EEENS6_IJNS7_ILi128EEENS7_ILi112EEENS7_ILi192EEEEEELi192ENS_6half_tEfNS_4arch4Sm90ELb0ELb0ELb1ELb0ELb0ELb0ELb0ELb1ELb1ELb0ELb0ELb0EEENS1_21CollectiveEpilogueFwdINS6_IJSA_SC_SB_EEES9_SE_SG_Li256ELb0ELb0ELb0ELb0EEENS1_29StaticPersistentTileSchedulerILb0EEEEEEEEEvNT_6ParamsE)
        /*00ec*/ 	.word	0x00000000


	//----- nvinfo : EIATTR_MIN_STACK_SIZE
	.align		4
.L_50:
        /*00f0*/ 	.byte	0x04, 0x12
        /*00f2*/ 	.short	(.L_52 - .L_51)
	.align		4
.L_51:
        /*00f4*/ 	.word	index@(_ZN7cutlass13device_kernelIN5flash11enable_sm90INS1_16FlashAttnFwdSm90INS1_25CollectiveMainloopFwdSm90ILi2EN4cute5tupleIJNS5_1CILi1EEES8_S8_EEENS6_IJNS7_ILi128EEENS7_ILi112EEENS7_ILi192EEEEEELi192ENS_6half_tEfNS_4arch4Sm90ELb0ELb0ELb1ELb0ELb0ELb0ELb0ELb1ELb1ELb0ELb0ELb0EEENS1_21CollectiveEpilogueFwdINS6_IJSA_SC_SB_EEES9_SE_SG_Li256ELb0ELb0ELb0ELb0EEENS1_29StaticPersistentTileSchedulerILb0EEEEEEEEEvNT_6ParamsE)
        /*00f8*/ 	.word	0x00000000


	//----- nvinfo : EIATTR_MIN_STACK_SIZE
	.align		4
.L_52:
        /*00fc*/ 	.byte	0x04, 0x12
        /*00fe*/ 	.short	(.L_54 - .L_53)
	.align		4
.L_53:
        /*0100*/ 	.word	index@(_ZN7cutlass13device_kernelIN5flash11enable_sm90INS1_16FlashAttnFwdSm90INS1_25CollectiveMainloopFwdSm90ILi2EN4cute5tupleIJNS5_1CILi2EEENS7_ILi1EEES9_EEENS6_IJNS7_ILi128EEENS7_ILi112EEENS7_ILi192EEEEEELi192ENS_6half_tEfNS_4arch4Sm90ELb0ELb0ELb1ELb0ELb0ELb0ELb0ELb1ELb1ELb0ELb0ELb0EEENS1_21CollectiveEpilogueFwdINS6_IJSB_SD_SC_EEESA_SF_SH_Li256ELb0ELb0ELb0ELb0EEENS1_29StaticPersistentTileSchedulerILb0EEEEEEEEEvNT_6ParamsE)
        /*0104*/ 	.word	0x00000000


	//----- nvinfo : EIATTR_MIN_STACK_SIZE
	.align		4
.L_54:
        /*0108*/ 	.byte	0x04, 0x12
        /*010a*/ 	.short	(.L_56 - .L_55)
	.align		4
.L_55:
        /*010c*/ 	.word	index@(_ZN7cutlass13device_kernelIN5flash11enable_sm90INS1_16FlashAttnFwdSm90INS1_25CollectiveMainloopFwdSm90ILi2EN4cute5tupleIJNS5_1CILi1EEES8_S8_EEENS6_IJNS7_ILi128EEENS7_ILi112EEENS7_ILi192EEEEEELi192ENS_6half_tEfNS_4arch4Sm90ELb0ELb0ELb1ELb1ELb0ELb0ELb0ELb1ELb1ELb0ELb0ELb0EEENS1_21CollectiveEpilogueFwdINS6_IJSA_SC_SB_EEES9_SE_SG_Li256ELb1ELb0ELb0ELb0EEENS1_36VarlenDynamicPersistentTileSchedulerILi128ELi112ELi256ELi32ELb0ELb0ELb1ELb0ELb1ELb1EEEEEEEEEvNT_6ParamsE)
        /*0110*/ 	.word	0x00000000


	//----- nvinfo : EIATTR_MIN_STACK_SIZE
	.align		4
.L_56:
        /*0114*/ 	.byte	0x04, 0x12
        /*0116*/ 	.short	(.L_58 - .L_57)
	.align		4
.L_57:
        /*0118*/ 	.word	index@(_ZN7cutlass13device_kernelIN5flash11enable_sm90INS1_16FlashAttnFwdSm90INS1_25CollectiveMainloopFwdSm90ILi2EN4cute5tupleIJNS5_1CILi1EEES8_S8_EEENS6_IJNS7_ILi128EEENS7_ILi112EEENS7_ILi192EEEEEELi192ENS_6half_tEfNS_4arch4Sm90ELb0ELb0ELb1ELb1ELb0ELb1ELb0ELb1ELb1ELb0ELb0ELb0EEENS1_21CollectiveEpilogueFwdINS6_IJSA_SC_SB_EEES9_SE_SG_Li256ELb1ELb0ELb0ELb0EEENS1_36VarlenDynamicPersistentTileSchedulerILi128ELi112ELi256ELi32ELb0ELb0ELb1ELb0ELb1ELb1EEEEEEEEEvNT_6ParamsE)
        /*011c*/ 	.word	0x00000000


	//----- nvinfo : EIATTR_MIN_STACK_SIZE
	.align		4
.L_58:
        /*0120*/ 	.byte	0x04, 0x12
        /*0122*/ 	.short	(.L_60 - .L_59)
	.align		4
.L_59:
        /*0124*/ 	.word	index@(_ZN7cutlass13device_kernelIN5flash11enable_sm90INS1_16FlashAttnFwdSm90INS1_25CollectiveMainloopFwdSm90ILi2EN4cute5tupleIJNS5_1CILi1EEES8_S8_EEENS6_IJNS7_ILi128EEENS7_ILi96EEENS7_ILi192EEEEEELi192ENS_6half_tEfNS_4arch4Sm90ELb0ELb1ELb1ELb0ELb0ELb0ELb0ELb1ELb1ELb0ELb0ELb0EEENS1_21CollectiveEpilogueFwdINS6_IJSA_SC_SB_EEES9_SE_SG_Li256ELb0ELb0ELb0ELb0EEENS1_30DynamicPersistentTileSchedulerILi256ELi32ELb0ELb0ELb1EEEEEEEEEvNT_6ParamsE)
        /*0128*/ 	.word	0x00000000


	//----- nvinfo : EIATTR_MIN_STACK_SIZE
	.align		4
.L_60:
        /*012c*/ 	.byte	0x04, 0x12
        /*012e*/ 	.short	(.L_62 - .L_61)
	.align		4
.L_61:
        /*0130*/ 	.word	index@(_ZN7cutlass13device_kernelIN5flash11enable_sm90INS1_16FlashAttnFwdSm90INS1_25CollectiveMainloopFwdSm90ILi2EN4cute5tupleIJNS5_1CILi1EEES8_S8_EEENS6_IJNS7_ILi128EEENS7_ILi96EEENS7_ILi192EEEEEELi192ENS_6half_tEfNS_4arch4Sm90ELb0ELb1ELb1ELb1ELb0ELb0ELb0ELb1ELb1ELb0ELb0ELb0EEENS1_21CollectiveEpilogueFwdINS6_IJSA_SC_SB_EEES9_SE_SG_Li256ELb1ELb0ELb0ELb0EEENS1_36VarlenDynamicPersistentTileSchedulerILi128ELi96ELi256ELi32ELb0ELb0ELb1ELb1ELb0ELb1EEEEEEEEEvNT_6ParamsE)
        /*0134*/ 	.word	0x00000000


	//----- nvinfo : EIATTR_MIN_STACK_SIZE
	.align		4
.L_62:
        /*0138*/ 	.byte	0x04, 0x12
        /*013a*/ 	.short	(.L_64 - .L_63)
	.align		4
.L_63:
        /*013c*/ 	.word	index@(_ZN7cutlass13device_kernelIN5flash11enable_sm90INS1_16FlashAttnFwdSm90INS1_25CollectiveMainloopFwdSm90ILi2EN4cute5tupleIJNS5_1CILi1EEES8_S8_EEENS6_IJNS7_ILi128EEENS7_ILi96EEENS7_ILi192EEEEEELi192ENS_6half_tEfNS_4arch4Sm90ELb0ELb1ELb1ELb1ELb0ELb1ELb0ELb1ELb1ELb0ELb0ELb0EEENS1_21CollectiveEpilogueFwdINS6_IJSA_SC_SB_EEES9_SE_SG_Li256ELb1ELb0ELb0ELb0EEENS1_36VarlenDynamicPersistentTileSchedulerILi128ELi96ELi256ELi32ELb0ELb0ELb1ELb1ELb0ELb1EEEEEEEEEvNT_6ParamsE)
        /*0140*/ 	.word	0x00000000


	//----- nvinfo : EIATTR_MIN_STACK_SIZE
	.align		4
.L_64:
        /*0144*/ 	.byte	0x04, 0x12
        /*0146*/ 	.short	(.L_66 - .L_65)
	.align		4
.L_65:
        /*0148*/ 	.word	index@(_ZN7cutlass13device_kernelIN5flash11enable_sm90INS1_16FlashAttnFwdSm90INS1_25CollectiveMainloopFwdSm90ILi2EN4cute5tupleIJNS5_1CILi1EEES8_S8_EEENS6_IJNS7_ILi128EEENS7_ILi112EEENS7_ILi192EEEEEELi192ENS_6half_tEfNS_4arch4Sm90ELb1ELb0ELb1ELb0ELb0ELb0ELb0ELb1ELb1ELb0ELb0ELb0EEENS1_21CollectiveEpilogueFwdINS6_IJSA_SC_SB_EEES9_SE_SG_Li256ELb0ELb0ELb0ELb0EEENS1_30DynamicPersistentTileSchedulerILi256ELi32ELb0ELb0ELb1EEEEEEEEEvNT_6ParamsE)
        /*014c*/ 	.word	0x00000000


	//----- nvinfo : EIATTR_MIN_STACK_SIZE
	.align		4
.L_66:
        /*0150*/ 	.byte	0x04, 0x12
        /*0152*/ 	.short	(.L_68 - .L_67)
	.align		4
.L_67:
        /*0154*/ 	.word	index@(_ZN7cutlass13device_kernelIN5flash11enable_sm90INS1_16FlashAttnFwdSm90INS1_25CollectiveMainloopFwdSm90ILi2EN4cute5tupleIJNS5_1CILi1EEES8_S8_EEENS6_IJNS7_ILi128EEENS7_ILi112EEENS7_ILi192EEEEEELi192ENS_6half_tEfNS_4arch4Sm90ELb1ELb0ELb1ELb1ELb0ELb0ELb0ELb1ELb1ELb0ELb0ELb0EEENS1_21CollectiveEpilogueFwdINS6_IJSA_SC_SB_EEES9_SE_SG_Li256ELb1ELb0ELb0ELb0EEENS1_36VarlenDynamicPersistentTileSchedulerILi128ELi112ELi256ELi32ELb0ELb0ELb1ELb1ELb1ELb1EEEEEEEEEvNT_6ParamsE)
        /*0158*/ 	.word	0x00000000


	//----- nvinfo : EIATTR_MIN_STACK_SIZE
	.align		4
.L_68:
        /*015c*/ 	.byte	0x04, 0x12
        /*015e*/ 	.short	(.L_70 - .L_69)
	.align		4
.L_69:
        /*0160*/ 	.word	index@(_ZN7cutlass13device_kernelIN5flash11enable_sm90INS1_16FlashAttnFwdSm90INS1_25CollectiveMainloopFwdSm90ILi2EN4cute5tupleIJNS5_1CILi1EEES8_S8_EEENS6_IJNS7_ILi128EEENS7_ILi112EEENS7_ILi192EEEEEELi192ENS_6half_tEfNS_4arch4Sm90ELb1ELb0ELb1ELb1ELb0ELb1ELb0ELb1ELb1ELb0ELb0ELb0EEENS1_21CollectiveEpilogueFwdINS6_IJSA_SC_SB_EEES9_SE_SG_Li256ELb1ELb0ELb0ELb0EEENS1_36VarlenDynamicPersistentTileSchedulerILi128ELi112ELi256ELi32ELb0ELb0ELb1ELb1ELb1ELb1EEEEEEEEEvNT_6ParamsE)
        /*0164*/ 	.word	0x00000000
.L_70:


//--------------------- .nv.compat                --------------------------
	.section	.nv.compat,"",@"SHT_CUDA_COMPAT_INFO"
	.align	4
        /*0000*/ 	.byte	0x02, 0x09, 0x01, 0x00, 0x02, 0x02, 0x01, 0x00, 0x02, 0x05, 0x05, 0x00, 0x03, 0x07, 0x01, 0x01
        /*0010*/ 	.byte	0x02, 0x03, 0x00, 0x00, 0x02, 0x06, 0x01, 0x00, 0x04, 0x0b, 0x08, 0x00, 0x09, 0x00, 0x00, 0x00
        /*0020*/ 	.byte	0x00, 0x00, 0x00, 0x00


//--------------------- .nv.info._ZN7cutlass13device_kernelIN5flash11enable_sm90INS1_16FlashAttnFwdSm90INS1_25CollectiveMainloopFwdSm90ILi2EN4cute5tupleIJNS5_1CILi1EEES8_S8_EEENS6_IJNS7_ILi128EEENS7_ILi112EEENS7_ILi192EEEEEELi192ENS_6half_tEfNS_4arch4Sm90ELb0ELb0ELb1ELb0ELb0ELb0ELb0ELb1ELb1ELb0ELb0ELb0EEENS1_21CollectiveEpilogueFwdINS6_IJSA_SC_SB_EEES9_SE_SG_Li256ELb0ELb0ELb0ELb0EEENS1_29StaticPersistentTileSchedulerILb0EEEEEEEEEvNT_6ParamsE --------------------------
	.section	.nv.info._ZN7cutlass13device_kernelIN5flash11enable_sm90INS1_16FlashAttnFwdSm90INS1_25CollectiveMainloopFwdSm90ILi2EN4cute5tupleIJNS5_1CILi1EEES8_S8_EEENS6_IJNS7_ILi128EEENS7_ILi112EEENS7_ILi192EEEEEELi192ENS_6half_tEfNS_4arch4Sm90ELb0ELb0ELb1ELb0ELb0ELb0ELb0ELb1ELb1ELb0ELb0ELb0EEENS1_21CollectiveEpilogueFwdINS6_IJSA_SC_SB_EEES9_SE_SG_Li256ELb0ELb0ELb0ELb0EEENS1_29StaticPersistentTileSchedulerILb0EEEEEEEEEvNT_6ParamsE,"",@"SHT_CUDA_INFO"
	.sectionflags	@""
	.align	4


	//----- nvinfo : EIATTR_CUDA_API_VERSION
	.align		4
        /*0000*/ 	.byte	0x04, 0x37
        /*0002*/ 	.short	(.L_72 - .L_71)
.L_71:
        /*0004*/ 	.word	0x00000082


	//----- nvinfo : EIATTR_KPARAM_INFO
	.align		4
.L_72:
        /*0008*/ 	.byte	0x04, 0x17
        /*000a*/ 	.short	(.L_74 - .L_73)
.L_73:
        /*000c*/ 	.word	0x00000000
        /*0010*/ 	.short	0x0000
        /*0012*/ 	.short	0x0000
        /*0014*/ 	.byte	0x00, 0xf0, 0x01, 0x2e


	//----- nvinfo : EIATTR_SPARSE_MMA_MASK
	.align		4
.L_74:
        /*0018*/ 	.byte	0x03, 0x50
        /*001a*/ 	.short	0x0000


	//----- nvinfo : EIATTR_MAXREG_COUNT
	.align		4
        /*001c*/ 	.byte	0x03, 0x1b
        /*001e*/ 	.short	0x00a8


	//----- nvinfo : EIATTR_MERCURY_ISA_VERSION
	.align		4
        /*0020*/ 	.byte	0x03, 0x5f
        /*0022*/ 	.short	0x0101


	//----- nvinfo : EIATTR_VRC_CTA_INIT_COUNT
	.align		4
        /*0024*/ 	.byte	0x02, 0x4a
	.zero		1
	.zero		1


	//----- nvinfo : EIATTR_EXIT_INSTR_OFFSETS
	.align		4
        /*0028*/ 	.byte	0x04, 0x1c
        /*002a*/ 	.short	(.L_76 - .L_75)


	//   ....[0]....
.L_75:
        /*002c*/ 	.word	0x00000010


	//----- nvinfo : EIATTR_MAX_THREADS
	.align		4
.L_76:
        /*0030*/ 	.byte	0x04, 0x05
        /*0032*/ 	.short	(.L_78 - .L_77)
.L_77:
        /*0034*/ 	.word	0x00000180
        /*0038*/ 	.word	0x00000001
        /*003c*/ 	.word	0x00000001


	//----- nvinfo : EIATTR_CBANK_PARAM_SIZE
	.align		4
.L_78:
        /*0040*/ 	.byte	0x03, 0x19
        /*0042*/ 	.short	0x0b80


	//----- nvinfo : EIATTR_PARAM_CBANK
	.align		4
        /*0044*/ 	.byte	0x04, 0x0a
        /*0046*/ 	.short	(.L_80 - .L_79)
	.align		4
.L_79:
        /*0048*/ 	.word	index@(.nv.constant0._ZN7cutlass13device_kernelIN5flash11enable_sm90INS1_16FlashAttnFwdSm90INS1_25CollectiveMainloopFwdSm90ILi2EN4cute5tupleIJNS5_1CILi1EEES8_S8_EEENS6_IJNS7_ILi128EEENS7_ILi112EEENS7_ILi192EEEEEELi192ENS_6half_tEfNS_4arch4Sm90ELb0ELb0ELb1ELb0ELb0ELb0ELb0ELb1ELb1ELb0ELb0ELb0EEENS1_21CollectiveEpilogueFwdINS6_IJSA_SC_SB_EEES9_SE_SG_Li256ELb0ELb0ELb0ELb0EEENS1_29StaticPersistentTileSchedulerILb0EEEEEEEEEvNT_6ParamsE)
        /*004c*/ 	.short	0x0380
        /*004e*/ 	.short	0x0b80


	//----- nvinfo : EIATTR_SW_WAR
	.align		4
.L_80:
        /*0050*/ 	.byte	0x04, 0x36
        /*0052*/ 	.short	(.L_82 - .L_81)
.L_81:
        /*0054*/ 	.word	0x00000008
.L_82:


//--------------------- .nv.info._ZN7cutlass13device_kernelIN5flash11enable_sm90INS1_16FlashAttnFwdSm90INS1_25CollectiveMainloopFwdSm90ILi2EN4cute5tupleIJNS5_1CILi2EEENS7_ILi1EEES9_EEENS6_IJNS7_ILi128EEENS7_ILi112EEENS7_ILi192EEEEEELi192ENS_6half_tEfNS_4arch4Sm90ELb0ELb0ELb1ELb0ELb0ELb0ELb0ELb1ELb1ELb0ELb0ELb0EEENS1_21CollectiveEpilogueFwdINS6_IJSB_SD_SC_EEESA_SF_SH_Li256ELb0ELb0ELb0ELb0EEENS1_29StaticPersistentTileSchedulerILb0EEEEEEEEEvNT_6ParamsE --------------------------
	.section	.nv.info._ZN7cutlass13device_kernelIN5flash11enable_sm90INS1_16FlashAttnFwdSm90INS1_25CollectiveMainloopFwdSm90ILi2EN4cute5tupleIJNS5_1CILi2EEENS7_ILi1EEES9_EEENS6_IJNS7_ILi128EEENS7_ILi112EEENS7_ILi192EEEEEELi192ENS_6half_tEfNS_4arch4Sm90ELb0ELb0ELb1ELb0ELb0ELb0ELb0ELb1ELb1ELb0ELb0ELb0EEENS1_21CollectiveEpilogueFwdINS6_IJSB_SD_SC_EEESA_SF_SH_Li256ELb0ELb0ELb0ELb0EEENS1_29StaticPersistentTileSchedulerILb0EEEEEEEEEvNT_6ParamsE,"",@"SHT_CUDA_INFO"
	.sectionflags	@""
	.align	4


	//----- nvinfo : EIATTR_CUDA_API_VERSION
	.align		4
        /*0000*/ 	.byte	0x04, 0x37
        /*0002*/ 	.short	(.L_84 - .L_83)
.L_83:
        /*0004*/ 	.word	0x00000082


	//----- nvinfo : EIATTR_KPARAM_INFO
	.align		4
.L_84:
        /*0008*/ 	.byte	0x04, 0x17
        /*000a*/ 	.short	(.L_86 - .L_85)
.L_85:
        /*000c*/ 	.word	0x00000000
        /*0010*/ 	.short	0x0000
        /*0012*/ 	.short	0x0000
        /*0014*/ 	.byte	0x00, 0xf0, 0x01, 0x2e


	//----- nvinfo : EIATTR_SPARSE_MMA_MASK
	.align		4
.L_86:
        /*0018*/ 	.byte	0x03, 0x50
        /*001a*/ 	.short	0x0000


	//----- nvinfo : EIATTR_MAXREG_COUNT
	.align		4
        /*001c*/ 	.byte	0x03, 0x1b
        /*001e*/ 	.short	0x00a8


	//----- nvinfo : EIATTR_MERCURY_ISA_VERSION
	.align		4
        /*0020*/ 	.byte	0x03, 0x5f
        /*0022*/ 	.short	0x0101


	//----- nvinfo : EIATTR_VRC_CTA_INIT_COUNT
	.align		4
        /*0024*/ 	.byte	0x02, 0x4a
	.zero		1
	.zero		1


	//----- nvinfo : EIATTR_EXIT_INSTR_OFFSETS
	.align		4
        /*0028*/ 	.byte	0x04, 0x1c
        /*002a*/ 	.short	(.L_88 - .L_87)


	//   ....[0]....
.L_87:
        /*002c*/ 	.word	0x00000010


	//----- nvinfo : EIATTR_MAX_THREADS
	.align		4
.L_88:
        /*0030*/ 	.byte	0x04, 0x05
        /*0032*/ 	.short	(.L_90 - .L_89)
.L_89:
        /*0034*/ 	.word	0x00000180
        /*0038*/ 	.word	0x00000001
        /*003c*/ 	.word	0x00000001


	//----- nvinfo : EIATTR_CBANK_PARAM_SIZE
	.align		4
.L_90:
        /*0040*/ 	.byte	0x03, 0x19
        /*0042*/ 	.short	0x0b80


	//----- nvinfo : EIATTR_PARAM_CBANK
	.align		4
        /*0044*/ 	.byte	0x04, 0x0a
        /*0046*/ 	.short	(.L_92 - .L_91)
	.align		4
.L_91:
        /*0048*/ 	.word	index@(.nv.constant0._ZN7cutlass13device_kernelIN5flash11enable_sm90INS1_16FlashAttnFwdSm90INS1_25CollectiveMainloopFwdSm90ILi2EN4cute5tupleIJNS5_1CILi2EEENS7_ILi1EEES9_EEENS6_IJNS7_ILi128EEENS7_ILi112EEENS7_ILi192EEEEEELi192ENS_6half_tEfNS_4arch4Sm90ELb0ELb0ELb1ELb0ELb0ELb0ELb0ELb1ELb1ELb0ELb0ELb0EEENS1_21CollectiveEpilogueFwdINS6_IJSB_SD_SC_EEESA_SF_SH_Li256ELb0ELb0ELb0ELb0EEENS1_29StaticPersistentTileSchedulerILb0EEEEEEEEEvNT_6ParamsE)
        /*004c*/ 	.short	0x0380
        /*004e*/ 	.short	0x0b80


	//----- nvinfo : EIATTR_SW_WAR
	.align		4
.L_92:
        /*0050*/ 	.byte	0x04, 0x36
        /*0052*/ 	.short	(.L_94 - .L_93)
.L_93:
        /*0054*/ 	.word	0x00000008
.L_94:


//--------------------- .nv.info._ZN7cutlass13device_kernelIN5flash11enable_sm90INS1_16FlashAttnFwdSm90INS1_25CollectiveMainloopFwdSm90ILi2EN4cute5tupleIJNS5_1CILi1EEES8_S8_EEENS6_IJNS7_ILi128EEENS7_ILi112EEENS7_ILi192EEEEEELi192ENS_6half_tEfNS_4arch4Sm90ELb0ELb0ELb1ELb1ELb0ELb0ELb0ELb1ELb1ELb0ELb0ELb0EEENS1_21CollectiveEpilogueFwdINS6_IJSA_SC_SB_EEES9_SE_SG_Li256ELb1ELb0ELb0ELb0EEENS1_36VarlenDynamicPersistentTileSchedulerILi128ELi112ELi256ELi32ELb0ELb0ELb1ELb0ELb1ELb1EEEEEEEEEvNT_6ParamsE --------------------------
	.section	.nv.info._ZN7cutlass13device_kernelIN5flash11enable_sm90INS1_16FlashAttnFwdSm90INS1_25CollectiveMainloopFwdSm90ILi2EN4cute5tupleIJNS5_1CILi1EEES8_S8_EEENS6_IJNS7_ILi128EEENS7_ILi112EEENS7_ILi192EEEEEELi192ENS_6half_tEfNS_4arch4Sm90ELb0ELb0ELb1ELb1ELb0ELb0ELb0ELb1ELb1ELb0ELb0ELb0EEENS1_21CollectiveEpilogueFwdINS6_IJSA_SC_SB_EEES9_SE_SG_Li256ELb1ELb0ELb0ELb0EEENS1_36VarlenDynamicPersistentTileSchedulerILi128ELi112ELi256ELi32ELb0ELb0ELb1ELb0ELb1ELb1EEEEEEEEEvNT_6ParamsE,"",@"SHT_CUDA_INFO"
	.sectionflags	@""
	.align	4


	//----- nvinfo : EIATTR_CUDA_API_VERSION
	.align		4
        /*0000*/ 	.byte	0x04, 0x37
        /*0002*/ 	.short	(.L_96 - .L_95)
.L_95:
        /*0004*/ 	.word	0x00000082


	//----- nvinfo : EIATTR_KPARAM_INFO
	.align		4
.L_96:
        /*0008*/ 	.byte	0x04, 0x17
        /*000a*/ 	.short	(.L_98 - .L_97)
.L_97:
        /*000c*/ 	.word	0x00000000
        /*0010*/ 	.short	0x0000
        /*0012*/ 	.short	0x0000
        /*0014*/ 	.byte	0x00, 0xf0, 0x01, 0x28


	//----- nvinfo : EIATTR_SPARSE_MMA_MASK
	.align		4
.L_98:
        /*0018*/ 	.byte	0x03, 0x50
        /*001a*/ 	.short	0x0000


	//----- nvinfo : EIATTR_MAXREG_COUNT
	.align		4
        /*001c*/ 	.byte	0x03, 0x1b
        /*001e*/ 	.short	0x00a8


	//----- nvinfo : EIATTR_MERCURY_ISA_VERSION
	.align		4
        /*0020*/ 	.byte	0x03, 0x5f
        /*0022*/ 	.short	0x0101


	//----- nvinfo : EIATTR_VRC_CTA_INIT_COUNT
	.align		4
        /*0024*/ 	.byte	0x02, 0x4a
	.zero		1
	.zero		1


	//----- nvinfo : EIATTR_EXIT_INSTR_OFFSETS
	.align		4
        /*0028*/ 	.byte	0x04, 0x1c
        /*002a*/ 	.short	(.L_100 - .L_99)


	//   ....[0]....
.L_99:
        /*002c*/ 	.word	0x00000010


	//----- nvinfo : EIATTR_MAX_THREADS
	.align		4
.L_100:
        /*0030*/ 	.byte	0x04, 0x05
        /*0032*/ 	.short	(.L_102 - .L_101)
.L_101:
        /*0034*/ 	.word	0x00000180
        /*0038*/ 	.word	0x00000001
        /*003c*/ 	.word	0x00000001


	//----- nvinfo : EIATTR_CBANK_PARAM_SIZE
	.align		4
.L_102:
        /*0040*/ 	.byte	0x03, 0x19
        /*0042*/ 	.short	0x0a00


	//----- nvinfo : EIATTR_PARAM_CBANK
	.align		4
        /*0044*/ 	.byte	0x04, 0x0a
        /*0046*/ 	.short	(.L_104 - .L_103)
	.align		4
.L_103:
        /*0048*/ 	.word	index@(.nv.constant0._ZN7cutlass13device_kernelIN5flash11enable_sm90INS1_16FlashAttnFwdSm90INS1_25CollectiveMainloopFwdSm90ILi2EN4cute5tupleIJNS5_1CILi1EEES8_S8_EEENS6_IJNS7_ILi128EEENS7_ILi112EEENS7_ILi192EEEEEELi192ENS_6half_tEfNS_4arch4Sm90ELb0ELb0ELb1ELb1ELb0ELb0ELb0ELb1ELb1ELb0ELb0ELb0EEENS1_21CollectiveEpilogueFwdINS6_IJSA_SC_SB_EEES9_SE_SG_Li256ELb1ELb0ELb0ELb0EEENS1_36VarlenDynamicPersistentTileSchedulerILi128ELi112ELi256ELi32ELb0ELb0ELb1ELb0ELb1ELb1EEEEEEEEEvNT_6ParamsE)
        /*004c*/ 	.short	0x0380
        /*004e*/ 	.short	0x0a00


	//----- nvinfo : EIATTR_SW_WAR
	.align		4
.L_104:
        /*0050*/ 	.byte	0x04, 0x36
        /*0052*/ 	.short	(.L_106 - .L_105)
.L_105:
        /*0054*/ 	.word	0x00000008
.L_106:


//--------------------- .nv.info._ZN7cutlass13device_kernelIN5flash11enable_sm90INS1_16FlashAttnFwdSm90INS1_25CollectiveMainloopFwdSm90ILi2EN4cute5tupleIJNS5_1CILi1EEES8_S8_EEENS6_IJNS7_ILi128EEENS7_ILi112EEENS7_ILi192EEEEEELi192ENS_6half_tEfNS_4arch4Sm90ELb0ELb0ELb1ELb1ELb0ELb1ELb0ELb1ELb1ELb0ELb0ELb0EEENS1_21CollectiveEpilogueFwdINS6_IJSA_SC_SB_EEES9_SE_SG_Li256ELb1ELb0ELb0ELb0EEENS1_36VarlenDynamicPersistentTileSchedulerILi128ELi112ELi256ELi32ELb0ELb0ELb1ELb0ELb1ELb1EEEEEEEEEvNT_6ParamsE --------------------------
	.section	.nv.info._ZN7cutlass13device_kernelIN5flash11enable_sm90INS1_16FlashAttnFwdSm90INS1_25CollectiveMainloopFwdSm90ILi2EN4cute5tupleIJNS5_1CILi1EEES8_S8_EEENS6_IJNS7_ILi128EEENS7_ILi112EEENS7_ILi192EEEEEELi192ENS_6half_tEfNS_4arch4Sm90ELb0ELb0ELb1ELb1ELb0ELb1ELb0ELb1ELb1ELb0ELb0ELb0EEENS1_21CollectiveEpilogueFwdINS6_IJSA_SC_SB_EEES9_SE_SG_Li256ELb1ELb0ELb0ELb0EEENS1_36VarlenDynamicPersistentTileSchedulerILi128ELi112ELi256ELi32ELb0ELb0ELb1ELb0ELb1ELb1EEEEEEEEEvNT_6ParamsE,"",@"SHT_CUDA_INFO"
	.sectionflags	@""
	.align	4


	//----- nvinfo : EIATTR_CUDA_API_VERSION
	.align		4
        /*0000*/ 	.byte	0x04, 0x37
        /*0002*/ 	.short	(.L_108 - .L_107)
.L_107:
        /*0004*/ 	.word	0x00000082


	//----- nvinfo : EIATTR_KPARAM_INFO
	.align		4
.L_108:
        /*0008*/ 	.byte	0x04, 0x17
        /*000a*/ 	.short	(.L_110 - .L_109)
.L_109:
        /*000c*/ 	.word	0x00000000
        /*0010*/ 	.short	0x0000
        /*0012*/ 	.short	0x0000
        /*0014*/ 	.byte	0x00, 0xf0, 0x01, 0x28


	//----- nvinfo : EIATTR_SPARSE_MMA_MASK
	.align		4
.L_110:
        /*0018*/ 	.byte	0x03, 0x50
        /*001a*/ 	.short	0x0000


	//----- nvinfo : EIATTR_MAXREG_COUNT
	.align		4
        /*001c*/ 	.byte	0x03, 0x1b
        /*001e*/ 	.short	0x00a8


	//----- nvinfo : EIATTR_MERCURY_ISA_VERSION
	.align		4
        /*0020*/ 	.byte	0x03, 0x5f
        /*0022*/ 	.short	0x0101


	//----- nvinfo : EIATTR_VRC_CTA_INIT_COUNT
	.align		4
        /*0024*/ 	.byte	0x02, 0x4a
	.zero		1
	.zero		1


	//----- nvinfo : EIATTR_EXIT_INSTR_OFFSETS
	.align		4
        /*0028*/ 	.byte	0x04, 0x1c
        /*002a*/ 	.short	(.L_112 - .L_111)


	//   ....[0]....
.L_111:
        /*002c*/ 	.word	0x00000010


	//----- nvinfo : EIATTR_MAX_THREADS
	.align		4
.L_112:
        /*0030*/ 	.byte	0x04, 0x05
        /*0032*/ 	.short	(.L_114 - .L_113)
.L_113:
        /*0034*/ 	.word	0x00000180
        /*0038*/ 	.word	0x00000001
        /*003c*/ 	.word	0x00000001


	//----- nvinfo : EIATTR_CBANK_PARAM_SIZE
	.align		4
.L_114:
        /*0040*/ 	.byte	0x03, 0x19
        /*0042*/ 	.short	0x0a00


	//----- nvinfo : EIATTR_PARAM_CBANK
	.align		4
        /*0044*/ 	.byte	0x04, 0x0a
        /*0046*/ 	.short	(.L_116 - .L_115)
	.align		4
.L_115:
        /*0048*/ 	.word	index@(.nv.constant0._ZN7cutlass13device_kernelIN5flash11enable_sm90INS1_16FlashAttnFwdSm90INS1_25CollectiveMainloopFwdSm90ILi2EN4cute5tupleIJNS5_1CILi1EEES8_S8_EEENS6_IJNS7_ILi128EEENS7_ILi112EEENS7_ILi192EEEEEELi192ENS_6half_tEfNS_4arch4Sm90ELb0ELb0ELb1ELb1ELb0ELb1ELb0ELb1ELb1ELb0ELb0ELb0EEENS1_21CollectiveEpilogueFwdINS6_IJSA_SC_SB_EEES9_SE_SG_Li256ELb1ELb0ELb0ELb0EEENS1_36VarlenDynamicPersistentTileSchedulerILi128ELi112ELi256ELi32ELb0ELb0ELb1ELb0ELb1ELb1EEEEEEEEEvNT_6ParamsE)
        /*004c*/ 	.short	0x0380
        /*004e*/ 	.short	0x0a00


	//----- nvinfo : EIATTR_SW_WAR
	.align		4
.L_116:
        /*0050*/ 	.byte	0x04, 0x36
        /*0052*/ 	.short	(.L_118 - .L_117)
.L_117:
        /*0054*/ 	.word	0x00000008
.L_118:


//--------------------- .nv.info._ZN7cutlass13device_kernelIN5flash11enable_sm90INS1_16FlashAttnFwdSm90INS1_25CollectiveMainloopFwdSm90ILi2EN4cute5tupleIJNS5_1CILi1EEES8_S8_EEENS6_IJNS7_ILi128EEENS7_ILi96EEENS7_ILi192EEEEEELi192ENS_6half_tEfNS_4arch4Sm90ELb0ELb1ELb1ELb0ELb0ELb0ELb0ELb1ELb1ELb0ELb0ELb0EEENS1_21CollectiveEpilogueFwdINS6_IJSA_SC_SB_EEES9_SE_SG_Li256ELb0ELb0ELb0ELb0EEENS1_30DynamicPersistentTileSchedulerILi256ELi32ELb0ELb0ELb1EEEEEEEEEvNT_6ParamsE --------------------------
	.section	.nv.info._ZN7cutlass13device_kernelIN5flash11enable_sm90INS1_16FlashAttnFwdSm90INS1_25CollectiveMainloopFwdSm90ILi2EN4cute5tupleIJNS5_1CILi1EEES8_S8_EEENS6_IJNS7_ILi128EEENS7_ILi96EEENS7_ILi192EEEEEELi192ENS_6half_tEfNS_4arch4Sm90ELb0ELb1ELb1ELb0ELb0ELb0ELb0ELb1ELb1ELb0ELb0ELb0EEENS1_21CollectiveEpilogueFwdINS6_IJSA_SC_SB_EEES9_SE_SG_Li256ELb0ELb0ELb0ELb0EEENS1_30DynamicPersistentTileSchedulerILi256ELi32ELb0ELb0ELb1EEEEEEEEEvNT_6ParamsE,"",@"SHT_CUDA_INFO"
	.sectionflags	@""
	.align	4


	//----- nvinfo : EIATTR_CUDA_API_VERSION
	.align		4
        /*0000*/ 	.byte	0x04, 0x37
        /*0002*/ 	.short	(.L_120 - .L_119)
.L_119:
        /*0004*/ 	.word	0x00000082


	//----- nvinfo : EIATTR_KPARAM_INFO
	.align		4
.L_120:
        /*0008*/ 	.byte	0x04, 0x17
        /*000a*/ 	.short	(.L_122 - .L_121)
.L_121:
        /*000c*/ 	.word	0x00000000
        /*0010*/ 	.short	0x0000
        /*0012*/ 	.short	0x0000
        /*0014*/ 	.byte	0x00, 0xf0, 0x01, 0x2e


	//----- nvinfo : EIATTR_SPARSE_MMA_MASK
	.align		4
.L_122:
        /*0018*/ 	.byte	0x03, 0x50
        /*001a*/ 	.short	0x0000


	//----- nvinfo : EIATTR_MAXREG_COUNT
	.align		4
        /*001c*/ 	.byte	0x03, 0x1b
        /*001e*/ 	.short	0x00a8


	//----- nvinfo : EIATTR_MERCURY_ISA_VERSION
	.align		4
        /*0020*/ 	.byte	0x03, 0x5f
        /*0022*/ 	.short	0x0101


	//----- nvinfo : EIATTR_VRC_CTA_INIT_COUNT
	.align		4
        /*0024*/ 	.byte	0x02, 0x4a
	.zero		1
	.zero		1


	//----- nvinfo : EIATTR_EXIT_INSTR_OFFSETS
	.align		4
        /*0028*/ 	.byte	0x04, 0x1c
        /*002a*/ 	.short	(.L_124 - .L_123)


	//   ....[0]....
.L_123:
        /*002c*/ 	.word	0x00000010


	//----- nvinfo : EIATTR_MAX_THREADS
	.align		4
.L_124:
        /*0030*/ 	.byte	0x04, 0x05
        /*0032*/ 	.short	(.L_126 - .L_125)
.L_125:
        /*0034*/ 	.word	0x00000180
        /*0038*/ 	.word	0x00000001
        /*003c*/ 	.word	0x00000001


	//----- nvinfo : EIATTR_CBANK_PARAM_SIZE
	.align		4
.L_126:
        /*0040*/ 	.byte	0x03, 0x19
        /*0042*/ 	.short	0x0b80


	//----- nvinfo : EIATTR_PARAM_CBANK
	.align		4
        /*0044*/ 	.byte	0x04, 0x0a
        /*0046*/ 	.short	(.L_128 - .L_127)
	.align		4
.L_127:
        /*0048*/ 	.word	index@(.nv.constant0._ZN7cutlass13device_kernelIN5flash11enable_sm90INS1_16FlashAttnFwdSm90INS1_25CollectiveMainloopFwdSm90ILi2EN4cute5tupleIJNS5_1CILi1EEES8_S8_EEENS6_IJNS7_ILi128EEENS7_ILi96EEENS7_ILi192EEEEEELi192ENS_6half_tEfNS_4arch4Sm90ELb0ELb1ELb1ELb0ELb0ELb0ELb0ELb1ELb1ELb0ELb0ELb0EEENS1_21CollectiveEpilogueFwdINS6_IJSA_SC_SB_EEES9_SE_SG_Li256ELb0ELb0ELb0ELb0EEENS1_30DynamicPersistentTileSchedulerILi256ELi32ELb0ELb0ELb1EEEEEEEEEvNT_6ParamsE)
        /*004c*/ 	.short	0x0380
        /*004e*/ 	.short	0x0b80


	//----- nvinfo : EIATTR_SW_WAR
	.align		4
.L_128:
        /*0050*/ 	.byte	0x04, 0x36
        /*0052*/ 	.short	(.L_130 - .L_129)
.L_129:
        /*0054*/ 	.word	0x00000008
.L_130:


//--------------------- .nv.info._ZN7cutlass13device_kernelIN5flash11enable_sm90INS1_16FlashAttnFwdSm90INS1_25CollectiveMainloopFwdSm90ILi2EN4cute5tupleIJNS5_1CILi1EEES8_S8_EEENS6_IJNS7_ILi128EEENS7_ILi96EEENS7_ILi192EEEEEELi192ENS_6half_tEfNS_4arch4Sm90ELb0ELb1ELb1ELb1ELb0ELb0ELb0ELb1ELb1ELb0ELb0ELb0EEENS1_21CollectiveEpilogueFwdINS6_IJSA_SC_SB_EEES9_SE_SG_Li256ELb1ELb0ELb0ELb0EEENS1_36VarlenDynamicPersistentTileSchedulerILi128ELi96ELi256ELi32ELb0ELb0ELb1ELb1ELb0ELb1EEEEEEEEEvNT_6ParamsE --------------------------
	.section	.nv.info._ZN7cutlass13device_kernelIN5flash11enable_sm90INS1_16FlashAttnFwdSm90INS1_25CollectiveMainloopFwdSm90ILi2EN4cute5tupleIJNS5_1CILi1EEES8_S8_EEENS6_IJNS7_ILi128EEENS7_ILi96EEENS7_ILi192EEEEEELi192ENS_6half_tEfNS_4arch4Sm90ELb0ELb1ELb1ELb1ELb0ELb0ELb0ELb1ELb1ELb0ELb0ELb0EEENS1_21CollectiveEpilogueFwdINS6_IJSA_SC_SB_EEES9_SE_SG_Li256ELb1ELb0ELb0ELb0EEENS1_36VarlenDynamicPersistentTileSchedulerILi128ELi96ELi256ELi32ELb0ELb0ELb1ELb1ELb0ELb1EEEEEEEEEvNT_6ParamsE,"",@"SHT_CUDA_INFO"
	.sectionflags	@""
	.align	4


	//----- nvinfo : EIATTR_CUDA_API_VERSION
	.align		4
        /*0000*/ 	.byte	0x04, 0x37
        /*0002*/ 	.short	(.L_132 - .L_131)
.L_131:
        /*0004*/ 	.word	0x00000082


	//----- nvinfo : EIATTR_KPARAM_INFO
	.align		4
.L_132:
        /*0008*/ 	.byte	0x04, 0x17
        /*000a*/ 	.short	(.L_134 - .L_133)
.L_133:
        /*000c*/ 	.word	0x00000000
        /*0010*/ 	.short	0x0000
        /*0012*/ 	.short	0x0000
        /*0014*/ 	.byte	0x00, 0xf0, 0x01, 0x28


	//----- nvinfo : EIATTR_SPARSE_MMA_MASK
	.align		4
.L_134:
        /*0018*/ 	.byte	0x03, 0x50
        /*001a*/ 	.short	0x0000


	//----- nvinfo : EIATTR_MAXREG_COUNT
	.align		4
        /*001c*/ 	.byte	0x03, 0x1b
        /*001e*/ 	.short	0x00a8


	//----- nvinfo : EIATTR_MERCURY_ISA_VERSION
	.align		4
        /*0020*/ 	.byte	0x03, 0x5f
        /*0022*/ 	.short	0x0101


	//----- nvinfo : EIATTR_VRC_CTA_INIT_COUNT
	.align		4
        /*0024*/ 	.byte	0x02, 0x4a
	.zero		1
	.zero		1


	//----- nvinfo : EIATTR_EXIT_INSTR_OFFSETS
	.align		4
        /*0028*/ 	.byte	0x04, 0x1c
        /*002a*/ 	.short	(.L_136 - .L_135)


	//   ....[0]....
.L_135:
        /*002c*/ 	.word	0x00000010


	//----- nvinfo : EIATTR_MAX_THREADS
	.align		4
.L_136:
        /*0030*/ 	.byte	0x04, 0x05
        /*0032*/ 	.short	(.L_138 - .L_137)
.L_137:
        /*0034*/ 	.word	0x00000180
        /*0038*/ 	.word	0x00000001
        /*003c*/ 	.word	0x00000001


	//----- nvinfo : EIATTR_CBANK_PARAM_SIZE
	.align		4
.L_138:
        /*0040*/ 	.byte	0x03, 0x19
        /*0042*/ 	.short	0x0a00


	//----- nvinfo : EIATTR_PARAM_CBANK
	.align		4
        /*0044*/ 	.byte	0x04, 0x0a
        /*0046*/ 	.short	(.L_140 - .L_139)
	.align		4
.L_139:
        /*0048*/ 	.word	index@(.nv.constant0._ZN7cutlass13device_kernelIN5flash11enable_sm90INS1_16FlashAttnFwdSm90INS1_25CollectiveMainloopFwdSm90ILi2EN4cute5tupleIJNS5_1CILi1EEES8_S8_EEENS6_IJNS7_ILi128EEENS7_ILi96EEENS7_ILi192EEEEEELi192ENS_6half_tEfNS_4arch4Sm90ELb0ELb1ELb1ELb1ELb0ELb0ELb0ELb1ELb1ELb0ELb0ELb0EEENS1_21CollectiveEpilogueFwdINS6_IJSA_SC_SB_EEES9_SE_SG_Li256ELb1ELb0ELb0ELb0EEENS1_36VarlenDynamicPersistentTileSchedulerILi128ELi96ELi256ELi32ELb0ELb0ELb1ELb1ELb0ELb1EEEEEEEEEvNT_6ParamsE)
        /*004c*/ 	.short	0x0380
        /*004e*/ 	.short	0x0a00


	//----- nvinfo : EIATTR_SW_WAR
	.align		4
.L_140:
        /*0050*/ 	.byte	0x04, 0x36
        /*0052*/ 	.short	(.L_142 - .L_141)
.L_141:
        /*0054*/ 	.word	0x00000008
.L_142:


//--------------------- .nv.info._ZN7cutlass13device_kernelIN5flash11enable_sm90INS1_16FlashAttnFwdSm90INS1_25CollectiveMainloopFwdSm90ILi2EN4cute5tupleIJNS5_1CILi1EEES8_S8_EEENS6_IJNS7_ILi128EEENS7_ILi96EEENS7_ILi192EEEEEELi192ENS_6half_tEfNS_4arch4Sm90ELb0ELb1ELb1ELb1ELb0ELb1ELb0ELb1ELb1ELb0ELb0ELb0EEENS1_21CollectiveEpilogueFwdINS6_IJSA_SC_SB_EEES9_SE_SG_Li256ELb1ELb0ELb0ELb0EEENS1_36VarlenDynamicPersistentTileSchedulerILi128ELi96ELi256ELi32ELb0ELb0ELb1ELb1ELb0ELb1EEEEEEEEEvNT_6ParamsE --------------------------
	.section	.nv.info._ZN7cutlass13device_kernelIN5flash11enable_sm90INS1_16FlashAttnFwdSm90INS1_25CollectiveMainloopFwdSm90ILi2EN4cute5tupleIJNS5_1CILi1EEES8_S8_EEENS6_IJNS7_ILi128EEENS7_ILi96EEENS7_ILi192EEEEEELi192ENS_6half_tEfNS_4arch4Sm90ELb0ELb1ELb1ELb1ELb0ELb1ELb0ELb1ELb1ELb0ELb0ELb0EEENS1_21CollectiveEpilogueFwdINS6_IJSA_SC_SB_EEES9_SE_SG_Li256ELb1ELb0ELb0ELb0EEENS1_36VarlenDynamicPersistentTileSchedulerILi128ELi96ELi256ELi32ELb0ELb0ELb1ELb1ELb0ELb1EEEEEEEEEvNT_6ParamsE,"",@"SHT_CUDA_INFO"
	.sectionflags	@""
	.align	4


	//----- nvinfo : EIATTR_CUDA_API_VERSION
	.align		4
        /*0000*/ 	.byte	0x04, 0x37
        /*0002*/ 	.short	(.L_144 - .L_143)
.L_143:
        /*0004*/ 	.word	0x00000082


	//----- nvinfo : EIATTR_KPARAM_INFO
	.align		4
.L_144:
        /*0008*/ 	.byte	0x04, 0x17
        /*000a*/ 	.short	(.L_146 - .L_145)
.L_145:
        /*000c*/ 	.word	0x00000000
        /*0010*/ 	.short	0x0000
        /*0012*/ 	.short	0x0000
        /*0014*/ 	.byte	0x00, 0xf0, 0x01, 0x28


	//----- nvinfo : EIATTR_SPARSE_MMA_MASK
	.align		4
.L_146:
        /*0018*/ 	.byte	0x03, 0x50
        /*001a*/ 	.short	0x0000


	//----- nvinfo : EIATTR_MAXREG_COUNT
	.align		4
        /*001c*/ 	.byte	0x03, 0x1b
        /*001e*/ 	.short	0x00a8


	//----- nvinfo : EIATTR_MERCURY_ISA_VERSION
	.align		4
        /*0020*/ 	.byte	0x03, 0x5f
        /*0022*/ 	.short	0x0101


	//----- nvinfo : EIATTR_VRC_CTA_INIT_COUNT
	.align		4
        /*0024*/ 	.byte	0x02, 0x4a
	.zero		1
	.zero		1


	//----- nvinfo : EIATTR_EXIT_INSTR_OFFSETS
	.align		4
        /*0028*/ 	.byte	0x04, 0x1c
        /*002a*/ 	.short	(.L_148 - .L_147)


	//   ....[0]....
.L_147:
        /*002c*/ 	.word	0x00000010


	//----- nvinfo : EIATTR_MAX_THREADS
	.align		4
.L_148:
        /*0030*/ 	.byte	0x04, 0x05
        /*0032*/ 	.short	(.L_150 - .L_149)
.L_149:
        /*0034*/ 	.word	0x00000180
        /*0038*/ 	.word	0x00000001
        /*003c*/ 	.word	0x00000001


	//----- nvinfo : EIATTR_CBANK_PARAM_SIZE
	.align		4
.L_150:
        /*0040*/ 	.byte	0x03, 0x19
        /*0042*/ 	.short	0x0a00


	//----- nvinfo : EIATTR_PARAM_CBANK
	.align		4
        /*0044*/ 	.byte	0x04, 0x0a
        /*0046*/ 	.short	(.L_152 - .L_151)
	.align		4
.L_151:
        /*0048*/ 	.word	index@(.nv.constant0._ZN7cutlass13device_kernelIN5flash11enable_sm90INS1_16FlashAttnFwdSm90INS1_25CollectiveMainloopFwdSm90ILi2EN4cute5tupleIJNS5_1CILi1EEES8_S8_EEENS6_IJNS7_ILi128EEENS7_ILi96EEENS7_ILi192EEEEEELi192ENS_6half_tEfNS_4arch4Sm90ELb0ELb1ELb1ELb1ELb0ELb1ELb0ELb1ELb1ELb0ELb0ELb0EEENS1_21CollectiveEpilogueFwdINS6_IJSA_SC_SB_EEES9_SE_SG_Li256ELb1ELb0ELb0ELb0EEENS1_36VarlenDynamicPersistentTileSchedulerILi128ELi96ELi256ELi32ELb0ELb0ELb1ELb1ELb0ELb1EEEEEEEEEvNT_6ParamsE)
        /*004c*/ 	.short	0x0380
        /*004e*/ 	.short	0x0a00


	//----- nvinfo : EIATTR_SW_WAR
	.align		4
.L_152:
        /*0050*/ 	.byte	0x04, 0x36
        /*0052*/ 	.short	(.L_154 - .L_153)
.L_153:
        /*0054*/ 	.word	0x00000008
.L_154:


//--------------------- .nv.info._ZN7cutlass13device_kernelIN5flash11enable_sm90INS1_16FlashAttnFwdSm90INS1_25CollectiveMainloopFwdSm90ILi2EN4cute5tupleIJNS5_1CILi1EEES8_S8_EEENS6_IJNS7_ILi128EEENS7_ILi112EEENS7_ILi192EEEEEELi192ENS_6half_tEfNS_4arch4Sm90ELb1ELb0ELb1ELb0ELb0ELb0ELb0ELb1ELb1ELb0ELb0ELb0EEENS1_21CollectiveEpilogueFwdINS6_IJSA_SC_SB_EEES9_SE_SG_Li256ELb0ELb0ELb0ELb0EEENS1_30DynamicPersistentTileSchedulerILi256ELi32ELb0ELb0ELb1EEEEEEEEEvNT_6ParamsE --------------------------
	.section	.nv.info._ZN7cutlass13device_kernelIN5flash11enable_sm90INS1_16FlashAttnFwdSm90INS1_25CollectiveMainloopFwdSm90ILi2EN4cute5tupleIJNS5_1CILi1EEES8_S8_EEENS6_IJNS7_ILi128EEENS7_ILi112EEENS7_ILi192EEEEEELi192ENS_6half_tEfNS_4arch4Sm90ELb1ELb0ELb1ELb0ELb0ELb0ELb0ELb1ELb1ELb0ELb0ELb0EEENS1_21CollectiveEpilogueFwdINS6_IJSA_SC_SB_EEES9_SE_SG_Li256ELb0ELb0ELb0ELb0EEENS1_30DynamicPersistentTileSchedulerILi256ELi32ELb0ELb0ELb1EEEEEEEEEvNT_6ParamsE,"",@"SHT_CUDA_INFO"
	.sectionflags	@""
	.align	4


	//----- nvinfo : EIATTR_CUDA_API_VERSION
	.align		4
        /*0000*/ 	.byte	0x04, 0x37
        /*0002*/ 	.short	(.L_156 - .L_155)
.L_155:
        /*0004*/ 	.word	0x00000082


	//----- nvinfo : EIATTR_KPARAM_INFO
	.align		4
.L_156:
        /*0008*/ 	.byte	0x04, 0x17
        /*000a*/ 	.short	(.L_158 - .L_157)
.L_157:
        /*000c*/ 	.word	0x00000000
        /*0010*/ 	.short	0x0000
        /*0012*/ 	.short	0x0000
        /*0014*/ 	.byte	0x00, 0xf0, 0x01, 0x2e


	//----- nvinfo : EIATTR_SPARSE_MMA_MASK
	.align		4
.L_158:
        /*0018*/ 	.byte	0x03, 0x50
        /*001a*/ 	.short	0x0000


	//----- nvinfo : EIATTR_MAXREG_COUNT
	.align		4
        /*001c*/ 	.byte	0x03, 0x1b
        /*001e*/ 	.short	0x00a8


	//----- nvinfo : EIATTR_MERCURY_ISA_VERSION
	.align		4
        /*0020*/ 	.byte	0x03, 0x5f
        /*0022*/ 	.short	0x0101


	//----- nvinfo : EIATTR_VRC_CTA_INIT_COUNT
	.align		4
        /*0024*/ 	.byte	0x02, 0x4a
	.zero		1
	.zero		1


	//----- nvinfo : EIATTR_EXIT_INSTR_OFFSETS
	.align		4
        /*0028*/ 	.byte	0x04, 0x1c
        /*002a*/ 	.short	(.L_160 - .L_159)


	//   ....[0]....
.L_159:
        /*002c*/ 	.word	0x00000010


	//----- nvinfo : EIATTR_MAX_THREADS
	.align		4
.L_160:
        /*0030*/ 	.byte	0x04, 0x05
        /*0032*/ 	.short	(.L_162 - .L_161)
.L_161:
        /*0034*/ 	.word	0x00000180
        /*0038*/ 	.word	0x00000001
        /*003c*/ 	.word	0x00000001


	//----- nvinfo : EIATTR_CBANK_PARAM_SIZE
	.align		4
.L_162:
        /*0040*/ 	.byte	0x03, 0x19
        /*0042*/ 	.short	0x0b80


	//----- nvinfo : EIATTR_PARAM_CBANK
	.align		4
        /*0044*/ 	.byte	0x04, 0x0a
        /*0046*/ 	.short	(.L_164 - .L_163)
	.align		4
.L_163:
        /*0048*/ 	.word	index@(.nv.constant0._ZN7cutlass13device_kernelIN5flash11enable_sm90INS1_16FlashAttnFwdSm90INS1_25CollectiveMainloopFwdSm90ILi2EN4cute5tupleIJNS5_1CILi1EEES8_S8_EEENS6_IJNS7_ILi128EEENS7_ILi112EEENS7_ILi192EEEEEELi192ENS_6half_tEfNS_4arch4Sm90ELb1ELb0ELb1ELb0ELb0ELb0ELb0ELb1ELb1ELb0ELb0ELb0EEENS1_21CollectiveEpilogueFwdINS6_IJSA_SC_SB_EEES9_SE_SG_Li256ELb0ELb0ELb0ELb0EEENS1_30DynamicPersistentTileSchedulerILi256ELi32ELb0ELb0ELb1EEEEEEEEEvNT_6ParamsE)
        /*004c*/ 	.short	0x0380
        /*004e*/ 	.short	0x0b80


	//----- nvinfo : EIATTR_SW_WAR
	.align		4
.L_164:
        /*0050*/ 	.byte	0x04, 0x36
        /*0052*/ 	.short	(.L_166 - .L_165)
.L_165:
        /*0054*/ 	.word	0x00000008
.L_166:


//--------------------- .nv.info._ZN7cutlass13device_kernelIN5flash11enable_sm90INS1_16FlashAttnFwdSm90INS1_25CollectiveMainloopFwdSm90ILi2EN4cute5tupleIJNS5_1CILi1EEES8_S8_EEENS6_IJNS7_ILi128EEENS7_ILi112EEENS7_ILi192EEEEEELi192ENS_6half_tEfNS_4arch4Sm90ELb1ELb0ELb1ELb1ELb0ELb0ELb0ELb1ELb1ELb0ELb0ELb0EEENS1_21CollectiveEpilogueFwdINS6_IJSA_SC_SB_EEES9_SE_SG_Li256ELb1ELb0ELb0ELb0EEENS1_36VarlenDynamicPersistentTileSchedulerILi128ELi112ELi256ELi32ELb0ELb0ELb1ELb1ELb1ELb1EEEEEEEEEvNT_6ParamsE --------------------------
	.section	.nv.info._ZN7cutlass13device_kernelIN5flash11enable_sm90INS1_16FlashAttnFwdSm90INS1_25CollectiveMainloopFwdSm90ILi2EN4cute5tupleIJNS5_1CILi1EEES8_S8_EEENS6_IJNS7_ILi128EEENS7_ILi112EEENS7_ILi192EEEEEELi192ENS_6half_tEfNS_4arch4Sm90ELb1ELb0ELb1ELb1ELb0ELb0ELb0ELb1ELb1ELb0ELb0ELb0EEENS1_21CollectiveEpilogueFwdINS6_IJSA_SC_SB_EEES9_SE_SG_Li256ELb1ELb0ELb0ELb0EEENS1_36VarlenDynamicPersistentTileSchedulerILi128ELi112ELi256ELi32ELb0ELb0ELb1ELb1ELb1ELb1EEEEEEEEEvNT_6ParamsE,"",@"SHT_CUDA_INFO"
	.sectionflags	@""
	.align	4


	//----- nvinfo : EIATTR_CUDA_API_VERSION
	.align		4
        /*0000*/ 	.byte	0x04, 0x37
        /*0002*/ 	.short	(.L_168 - .L_167)
.L_167:
        /*0004*/ 	.word	0x00000082


	//----- nvinfo : EIATTR_KPARAM_INFO
	.align		4
.L_168:
        /*0008*/ 	.byte	0x04, 0x17
        /*000a*/ 	.short	(.L_170 - .L_169)
.L_169:
        /*000c*/ 	.word	0x00000000
        /*0010*/ 	.short	0x0000
        /*0012*/ 	.short	0x0000
        /*0014*/ 	.byte	0x00, 0xf0, 0x01, 0x28


	//----- nvinfo : EIATTR_SPARSE_MMA_MASK
	.align		4
.L_170:
        /*0018*/ 	.byte	0x03, 0x50
        /*001a*/ 	.short	0x0000


	//----- nvinfo : EIATTR_MAXREG_COUNT
	.align		4
        /*001c*/ 	.byte	0x03, 0x1b
        /*001e*/ 	.short	0x00a8


	//----- nvinfo : EIATTR_MERCURY_ISA_VERSION
	.align		4
        /*0020*/ 	.byte	0x03, 0x5f
        /*0022*/ 	.short	0x0101


	//----- nvinfo : EIATTR_VRC_CTA_INIT_COUNT
	.align		4
        /*0024*/ 	.byte	0x02, 0x4a
	.zero		1
	.zero		1


	//----- nvinfo : EIATTR_EXIT_INSTR_OFFSETS
	.align		4
        /*0028*/ 	.byte	0x04, 0x1c
        /*002a*/ 	.short	(.L_172 - .L_171)


	//   ....[0]....
.L_171:
        /*002c*/ 	.word	0x00000010


	//----- nvinfo : EIATTR_MAX_THREADS
	.align		4
.L_172:
        /*0030*/ 	.byte	0x04, 0x05
        /*0032*/ 	.short	(.L_174 - .L_173)
.L_173:
        /*0034*/ 	.word	0x00000180
        /*0038*/ 	.word	0x00000001
        /*003c*/ 	.word	0x00000001


	//----- nvinfo : EIATTR_CBANK_PARAM_SIZE
	.align		4
.L_174:
        /*0040*/ 	.byte	0x03, 0x19
        /*0042*/ 	.short	0x0a00


	//----- nvinfo : EIATTR_PARAM_CBANK
	.align		4
        /*0044*/ 	.byte	0x04, 0x0a
        /*0046*/ 	.short	(.L_176 - .L_175)
	.align		4
.L_175:
        /*0048*/ 	.word	index@(.nv.constant0._ZN7cutlass13device_kernelIN5flash11enable_sm90INS1_16FlashAttnFwdSm90INS1_25CollectiveMainloopFwdSm90ILi2EN4cute5tupleIJNS5_1CILi1EEES8_S8_EEENS6_IJNS7_ILi128EEENS7_ILi112EEENS7_ILi192EEEEEELi192ENS_6half_tEfNS_4arch4Sm90ELb1ELb0ELb1ELb1ELb0ELb0ELb0ELb1ELb1ELb0ELb0ELb0EEENS1_21CollectiveEpilogueFwdINS6_IJSA_SC_SB_EEES9_SE_SG_Li256ELb1ELb0ELb0ELb0EEENS1_36VarlenDynamicPersistentTileSchedulerILi128ELi112ELi256ELi32ELb0ELb0ELb1ELb1ELb1ELb1EEEEEEEEEvNT_6ParamsE)
        /*004c*/ 	.short	0x0380
        /*004e*/ 	.short	0x0a00


	//----- nvinfo : EIATTR_SW_WAR
	.align		4
.L_176:
        /*0050*/ 	.byte	0x04, 0x36
        /*0052*/ 	.short	(.L_178 - .L_177)
.L_177:
        /*0054*/ 	.word	0x00000008
.L_178:


//--------------------- .nv.info._ZN7cutlass13device_kernelIN5flash11enable_sm90INS1_16FlashAttnFwdSm90INS1_25CollectiveMainloopFwdSm90ILi2EN4cute5tupleIJNS5_1CILi1EEES8_S8_EEENS6_IJNS7_ILi128EEENS7_ILi112EEENS7_ILi192EEEEEELi192ENS_6half_tEfNS_4arch4Sm90ELb1ELb0ELb1ELb1ELb0ELb1ELb0ELb1ELb1ELb0ELb0ELb0EEENS1_21CollectiveEpilogueFwdINS6_IJSA_SC_SB_EEES9_SE_SG_Li256ELb1ELb0ELb0ELb0EEENS1_36VarlenDynamicPersistentTileSchedulerILi128ELi112ELi256ELi32ELb0ELb0ELb1ELb1ELb1ELb1EEEEEEEEEvNT_6ParamsE --------------------------
	.section	.nv.info._ZN7cutlass13device_kernelIN5flash11enable_sm90INS1_16FlashAttnFwdSm90INS1_25CollectiveMainloopFwdSm90ILi2EN4cute5tupleIJNS5_1CILi1EEES8_S8_EEENS6_IJNS7_ILi128EEENS7_ILi112EEENS7_ILi192EEEEEELi192ENS_6half_tEfNS_4arch4Sm90ELb1ELb0ELb1ELb1ELb0ELb1ELb0ELb1ELb1ELb0ELb0ELb0EEENS1_21CollectiveEpilogueFwdINS6_IJSA_SC_SB_EEES9_SE_SG_Li256ELb1ELb0ELb0ELb0EEENS1_36VarlenDynamicPersistentTileSchedulerILi128ELi112ELi256ELi32ELb0ELb0ELb1ELb1ELb1ELb1EEEEEEEEEvNT_6ParamsE,"",@"SHT_CUDA_INFO"
	.sectionflags	@""
	.align	4


	//----- nvinfo : EIATTR_CUDA_API_VERSION
	.align		4
        /*0000*/ 	.byte	0x04, 0x37
        /*0002*/ 	.short	(.L_180 - .L_179)
.L_179:
        /*0004*/ 	.word	0x00000082


	//----- nvinfo : EIATTR_KPARAM_INFO
	.align		4
.L_180:
        /*0008*/ 	.byte	0x04, 0x17
        /*000a*/ 	.short	(.L_182 - .L_181)
.L_181:
        /*000c*/ 	.word	0x00000000
        /*0010*/ 	.short	0x0000
        /*0012*/ 	.short	0x0000
        /*0014*/ 	.byte	0x00, 0xf0, 0x01, 0x28


	//----- nvinfo : EIATTR_SPARSE_MMA_MASK
	.align		4
.L_182:
        /*0018*/ 	.byte	0x03, 0x50
        /*001a*/ 	.short	0x0000


	//----- nvinfo : EIATTR_MAXREG_COUNT
	.align		4
        /*001c*/ 	.byte	0x03, 0x1b
        /*001e*/ 	.short	0x00a8


	//----- nvinfo : EIATTR_MERCURY_ISA_VERSION
	.align		4
        /*0020*/ 	.byte	0x03, 0x5f
        /*0022*/ 	.short	0x0101


	//----- nvinfo : EIATTR_VRC_CTA_INIT_COUNT
	.align		4
        /*0024*/ 	.byte	0x02, 0x4a
	.zero		1
	.zero		1


	//----- nvinfo : EIATTR_EXIT_INSTR_OFFSETS
	.align		4
        /*0028*/ 	.byte	0x04, 0x1c
        /*002a*/ 	.short	(.L_184 - .L_183)


	//   ....[0]....
.L_183:
        /*002c*/ 	.word	0x00000010


	//----- nvinfo : EIATTR_MAX_THREADS
	.align		4
.L_184:
        /*0030*/ 	.byte	0x04, 0x05
        /*0032*/ 	.short	(.L_186 - .L_185)
.L_185:
        /*0034*/ 	.word	0x00000180
        /*0038*/ 	.word	0x00000001
        /*003c*/ 	.word	0x00000001


	//----- nvinfo : EIATTR_CBANK_PARAM_SIZE
	.align		4
.L_186:
        /*0040*/ 	.byte	0x03, 0x19
        /*0042*/ 	.short	0x0a00


	//----- nvinfo : EIATTR_PARAM_CBANK
	.align		4
        /*0044*/ 	.byte	0x04, 0x0a
        /*0046*/ 	.short	(.L_188 - .L_187)
	.align		4
.L_187:
        /*0048*/ 	.word	index@(.nv.constant0._ZN7cutlass13device_kernelIN5flash11enable_sm90INS1_16FlashAttnFwdSm90INS1_25CollectiveMainloopFwdSm90ILi2EN4cute5tupleIJNS5_1CILi1EEES8_S8_EEENS6_IJNS7_ILi128EEENS7_ILi112EEENS7_ILi192EEEEEELi192ENS_6half_tEfNS_4arch4Sm90ELb1ELb0ELb1ELb1ELb0ELb1ELb0ELb1ELb1ELb0ELb0ELb0EEENS1_21CollectiveEpilogueFwdINS6_IJSA_SC_SB_EEES9_SE_SG_Li256ELb1ELb0ELb0ELb0EEENS1_36VarlenDynamicPersistentTileSchedulerILi128ELi112ELi256ELi32ELb0ELb0ELb1ELb1ELb1ELb1EEEEEEEEEvNT_6ParamsE)
        /*004c*/ 	.short	0x0380
        /*004e*/ 	.short	0x0a00


	//----- nvinfo : EIATTR_SW_WAR
	.align		4
.L_188:
        /*0050*/ 	.byte	0x04, 0x36
        /*0052*/ 	.short	(.L_190 - .L_189)
.L_189:
        /*0054*/ 	.word	0x00000008
.L_190:


//--------------------- .nv.callgraph             --------------------------
	.section	.nv.callgraph,"",@"SHT_CUDA_CALLGRAPH"
	.align	4
	.sectionentsize	8
	.align		4
        /*0000*/ 	.word	0x00000000
	.align		4
        /*0004*/ 	.word	0xffffffff
	.align		4
        /*0008*/ 	.word	0x00000000
	.align		4
        /*000c*/ 	.word	0xfffffffe
	.align		4
        /*0010*/ 	.word	0x00000000
	.align		4
        /*0014*/ 	.word	0xfffffffd
	.align		4
        /*0018*/ 	.word	0x00000000
	.align		4
        /*001c*/ 	.word	0xfffffffc


//--------------------- .nv.constant4             --------------------------
	.section	.nv.constant4,"a",@progbits
	.align	8
	.align		8
.nv.constant4:
        /*0000*/ 	.dword	_ZN74_INTERNAL_0f67f349_38_flash_fwd_hdim192_fp16_softcap_sm90_cu_f3e6f9ee_36124cuda3std3__45__cpo5beginE
	.align		8
        /*0008*/ 	.dword	_ZN74_INTERNAL_0f67f349_38_flash_fwd_hdim192_fp16_softcap_sm90_cu_f3e6f9ee_36124cuda3std3__45__cpo3endE
	.align		8
        /*0010*/ 	.dword	_ZN74_INTERNAL_0f67f349_38_flash_fwd_hdim192_fp16_softcap_sm90_cu_f3e6f9ee_36124cuda3std3__45__cpo6cbeginE
	.align		8
        /*0018*/ 	.dword	_ZN74_INTERNAL_0f67f349_38_flash_fwd_hdim192_fp16_softcap_sm90_cu_f3e6f9ee_36124cuda3std3__45__cpo4cendE
	.align		8
        /*0020*/ 	.dword	_ZN74_INTERNAL_0f67f349_38_flash_fwd_hdim192_fp16_softcap_sm90_cu_f3e6f9ee_36124cuda3std3__476_GLOBAL__N__0f67f349_38_flash_fwd_hdim192_fp16_softcap_sm90_cu_f3e6f9ee_36126ignoreE
	.align		8
        /*0028*/ 	.dword	_ZN74_INTERNAL_0f67f349_38_flash_fwd_hdim192_fp16_softcap_sm90_cu_f3e6f9ee_36124cuda3std3__419piecewise_constructE
	.align		8
        /*0030*/ 	.dword	_ZN74_INTERNAL_0f67f349_38_flash_fwd_hdim192_fp16_softcap_sm90_cu_f3e6f9ee_36124cuda3std3__48in_placeE
	.align		8
        /*0038*/ 	.dword	_ZN74_INTERNAL_0f67f349_38_flash_fwd_hdim192_fp16_softcap_sm90_cu_f3e6f9ee_36124cuda3std6ranges3__45__cpo4swapE
	.align		8
        /*0040*/ 	.dword	_ZN74_INTERNAL_0f67f349_38_flash_fwd_hdim192_fp16_softcap_sm90_cu_f3e6f9ee_36124cuda3std6ranges3__45__cpo9iter_moveE
	.align		8
        /*0048*/ 	.dword	_ZN74_INTERNAL_0f67f349_38_flash_fwd_hdim192_fp16_softcap_sm90_cu_f3e6f9ee_36124cute7productE
	.align		8
        /*0050*/ 	.dword	_ZN74_INTERNAL_0f67f349_38_flash_fwd_hdim192_fp16_softcap_sm90_cu_f3e6f9ee_36124cute1_E


//--------------------- .text._ZN7cutlass13device_kernelIN5flash11enable_sm90INS1_16FlashAttnFwdSm90INS1_25CollectiveMainloopFwdSm90ILi2EN4cute5tupleIJNS5_1CILi1EEES8_S8_EEENS6_IJNS7_ILi128EEENS7_ILi112EEENS7_ILi192EEEEEELi192ENS_6half_tEfNS_4arch4Sm90ELb0ELb0ELb1ELb0ELb0ELb0ELb0ELb1ELb1ELb0ELb0ELb0EEENS1_21CollectiveEpilogueFwdINS6_IJSA_SC_SB_EEES9_SE_SG_Li256ELb0ELb0ELb0ELb0EEENS1_29StaticPersistentTileSchedulerILb0EEEEEEEEEvNT_6ParamsE --------------------------
	.section	.text._ZN7cutlass13device_kernelIN5flash11enable_sm90INS1_16FlashAttnFwdSm90INS1_25CollectiveMainloopFwdSm90ILi2EN4cute5tupleIJNS5_1CILi1EEES8_S8_EEENS6_IJNS7_ILi128EEENS7_ILi112EEENS7_ILi192EEEEEELi192ENS_6half_tEfNS_4arch4Sm90ELb0ELb0ELb1ELb0ELb0ELb0ELb0ELb1ELb1ELb0ELb0ELb0EEENS1_21CollectiveEpilogueFwdINS6_IJSA_SC_SB_EEES9_SE_SG_Li256ELb0ELb0ELb0ELb0EEENS1_29StaticPersistentTileSchedulerILb0EEEEEEEEEvNT_6ParamsE,"ax",@progbits
	.align	128
.text._ZN7cutlass13device_kernelIN5flash11enable_sm90INS1_16FlashAttnFwdSm90INS1_25CollectiveMainloopFwdSm90ILi2EN4cute5tupleIJNS5_1CILi1EEES8_S8_EEENS6_IJNS7_ILi128EEENS7_ILi112EEENS7_ILi192EEEEEELi192ENS_6half_tEfNS_4arch4Sm90ELb0ELb0ELb1ELb0ELb0ELb0ELb0ELb1ELb1ELb0ELb0ELb0EEENS1_21CollectiveEpilogueFwdINS6_IJSA_SC_SB_EEES9_SE_SG_Li256ELb0ELb0ELb0ELb0EEENS1_29StaticPersistentTileSchedulerILb0EEEEEEEEEvNT_6ParamsE:
        .type           _ZN7cutlass13device_kernelIN5flash11enable_sm90INS1_16FlashAttnFwdSm90INS1_25CollectiveMainloopFwdSm90ILi2EN4cute5tupleIJNS5_1CILi1EEES8_S8_EEENS6_IJNS7_ILi128EEENS7_ILi112EEENS7_ILi192EEEEEELi192ENS_6half_tEfNS_4arch4Sm90ELb0ELb0ELb1ELb0ELb0ELb0ELb0ELb1ELb1ELb0ELb0ELb0EEENS1_21CollectiveEpilogueFwdINS6_IJSA_SC_SB_EEES9_SE_SG_Li256ELb0ELb0ELb0ELb0EEENS1_29StaticPersistentTileSchedulerILb0EEEEEEEEEvNT_6ParamsE,@function
        .size           _ZN7cutlass13device_kernelIN5flash11enable_sm90INS1_16FlashAttnFwdSm90INS1_25CollectiveMainloopFwdSm90ILi2EN4cute5tupleIJNS5_1CILi1EEES8_S8_EEENS6_IJNS7_ILi128EEENS7_ILi112EEENS7_ILi192EEEEEELi192ENS_6half_tEfNS_4arch4Sm90ELb0ELb0ELb1ELb0ELb0ELb0ELb0ELb1ELb1ELb0ELb0ELb0EEENS1_21CollectiveEpilogueFwdINS6_IJSA_SC_SB_EEES9_SE_SG_Li256ELb0ELb0ELb0ELb0EEENS1_29StaticPersistentTileSchedulerILb0EEEEEEEEEvNT_6ParamsE,(.L_x_10 - _ZN7cutlass13device_kernelIN5flash11enable_sm90INS1_16FlashAttnFwdSm90INS1_25CollectiveMainloopFwdSm90ILi2EN4cute5tupleIJNS5_1CILi1EEES8_S8_EEENS6_IJNS7_ILi128EEENS7_ILi112EEENS7_ILi192EEEEEELi192ENS_6half_tEfNS_4arch4Sm90ELb0ELb0ELb1ELb0ELb0ELb0ELb0ELb1ELb1ELb0ELb0ELb0EEENS1_21CollectiveEpilogueFwdINS6_IJSA_SC_SB_EEES9_SE_SG_Li256ELb0ELb0ELb0ELb0EEENS1_29StaticPersistentTileSchedulerILb0EEEEEEEEEvNT_6ParamsE)
        .other          _ZN7cutlass13device_kernelIN5flash11enable_sm90INS1_16FlashAttnFwdSm90INS1_25CollectiveMainloopFwdSm90ILi2EN4cute5tupleIJNS5_1CILi1EEES8_S8_EEENS6_IJNS7_ILi128EEENS7_ILi112EEENS7_ILi192EEEEEELi192ENS_6half_tEfNS_4arch4Sm90ELb0ELb0ELb1ELb0ELb0ELb0ELb0ELb1ELb1ELb0ELb0ELb0EEENS1_21CollectiveEpilogueFwdINS6_IJSA_SC_SB_EEES9_SE_SG_Li256ELb0ELb0ELb0ELb0EEENS1_29StaticPersistentTileSchedulerILb0EEEEEEEEEvNT_6ParamsE,@"STO_CUDA_ENTRY STV_DEFAULT"
_ZN7cutlass13device_kernelIN5flash11enable_sm90INS1_16FlashAttnFwdSm90INS1_25CollectiveMainloopFwdSm90ILi2EN4cute5tupleIJNS5_1CILi1EEES8_S8_EEENS6_IJNS7_ILi128EEENS7_ILi112EEENS7_ILi192EEEEEELi192ENS_6half_tEfNS_4arch4Sm90ELb0ELb0ELb1ELb0ELb0ELb0ELb0ELb1ELb1ELb0ELb0ELb0EEENS1_21CollectiveEpilogueFwdINS6_IJSA_SC_SB_EEES9_SE_SG_Li256ELb0ELb0ELb0ELb0EEENS1_29StaticPersistentTileSchedulerILb0EEEEEEEEEvNT_6ParamsE:
[----:B------:R-:W-:Y:S01]  /*0000*/  LDC R1, c[0x0][0x37c] ;  /* 0x0000df00ff017b82 */ /* 0x000fe20000000800 */
[----:B------:R-:W-:Y:S05]  /*0010*/  EXIT ;  /* 0x000000000000794d */ /* 0x000fea0003800000 */
.L_x_0:
[----:B------:R-:W-:-:S00]  /*0020*/  BRA `(.L_x_0) ;  /* 0xfffffffc00fc7947 */ /* 0x000fc0000383ffff */
[----:B------:R-:W-:-:S00]  /*0030*/  NOP ;  /* 0x0000000000007918 */ /* 0x000fc00000000000 */
        /* <DEDUP_REMOVED lines=12> */
.L_x_10:


//--------------------- .text._ZN7cutlass13device_kernelIN5flash11enable_sm90INS1_16FlashAttnFwdSm90INS1_25CollectiveMainloopFwdSm90ILi2EN4cute5tupleIJNS5_1CILi2EEENS7_ILi1EEES9_EEENS6_IJNS7_ILi128EEENS7_ILi112EEENS7_ILi192EEEEEELi192ENS_6half_tEfNS_4arch4Sm90ELb0ELb0ELb1ELb0ELb0ELb0ELb0ELb1ELb1ELb0ELb0ELb0EEENS1_21CollectiveEpilogueFwdINS6_IJSB_SD_SC_EEESA_SF_SH_Li256ELb0ELb0ELb0ELb0EEENS1_29StaticPersistentTileSchedulerILb0EEEEEEEEEvNT_6ParamsE --------------------------
	.section	.text._ZN7cutlass13device_kernelIN5flash11enable_sm90INS1_16FlashAttnFwdSm90INS1_25CollectiveMainloopFwdSm90ILi2EN4cute5tupleIJNS5_1CILi2EEENS7_ILi1EEES9_EEENS6_IJNS7_ILi128EEENS7_ILi112EEENS7_ILi192EEEEEELi192ENS_6half_tEfNS_4arch4Sm90ELb0ELb0ELb1ELb0ELb0ELb0ELb0ELb1ELb1ELb0ELb0ELb0EEENS1_21CollectiveEpilogueFwdINS6_IJSB_SD_SC_EEESA_SF_SH_Li256ELb0ELb0ELb0ELb0EEENS1_29StaticPersistentTileSchedulerILb0EEEEEEEEEvNT_6ParamsE,"ax",@progbits
	.align	128
.text._ZN7cutlass13device_kernelIN5flash11enable_sm90INS1_16FlashAttnFwdSm90INS1_25CollectiveMainloopFwdSm90ILi2EN4cute5tupleIJNS5_1CILi2EEENS7_ILi1EEES9_EEENS6_IJNS7_ILi128EEENS7_ILi112EEENS7_ILi192EEEEEELi192ENS_6half_tEfNS_4arch4Sm90ELb0ELb0ELb1ELb0ELb0ELb0ELb0ELb1ELb1ELb0ELb0ELb0EEENS1_21CollectiveEpilogueFwdINS6_IJSB_SD_SC_EEESA_SF_SH_Li256ELb0ELb0ELb0ELb0EEENS1_29StaticPersistentTileSchedulerILb0EEEEEEEEEvNT_6ParamsE:
        .type           _ZN7cutlass13device_kernelIN5flash11enable_sm90INS1_16FlashAttnFwdSm90INS1_25CollectiveMainloopFwdSm90ILi2EN4cute5tupleIJNS5_1CILi2EEENS7_ILi1EEES9_EEENS6_IJNS7_ILi128EEENS7_ILi112EEENS7_ILi192EEEEEELi192ENS_6half_tEfNS_4arch4Sm90ELb0ELb0ELb1ELb0ELb0ELb0ELb0ELb1ELb1ELb0ELb0ELb0EEENS1_21CollectiveEpilogueFwdINS6_IJSB_SD_SC_EEESA_SF_SH_Li256ELb0ELb0ELb0ELb0EEENS1_29StaticPersistentTileSchedulerILb0EEEEEEEEEvNT_6ParamsE,@function
        .size           _ZN7cutlass13device_kernelIN5flash11enable_sm90INS1_16FlashAttnFwdSm90INS1_25CollectiveMainloopFwdSm90ILi2EN4cute5tupleIJNS5_1CILi2EEENS7_ILi1EEES9_EEENS6_IJNS7_ILi128EEENS7_ILi112EEENS7_ILi192EEEEEELi192ENS_6half_tEfNS_4arch4Sm90ELb0ELb0ELb1ELb0ELb0ELb0ELb0ELb1ELb1ELb0ELb0ELb0EEENS1_21CollectiveEpilogueFwdINS6_IJSB_SD_SC_EEESA_SF_SH_Li256ELb0ELb0ELb0ELb0EEENS1_29StaticPersistentTileSchedulerILb0EEEEEEEEEvNT_6ParamsE,(.L_x_11 - _ZN7cutlass13device_kernelIN5flash11enable_sm90INS1_16FlashAttnFwdSm90INS1_25CollectiveMainloopFwdSm90ILi2EN4cute5tupleIJNS5_1CILi2EEENS7_ILi1EEES9_EEENS6_IJNS7_ILi128EEENS7_ILi112EEENS7_ILi192EEEEEELi192ENS_6half_tEfNS_4arch4Sm90ELb0ELb0ELb1ELb0ELb0ELb0ELb0ELb1ELb1ELb0ELb0ELb0EEENS1_21CollectiveEpilogueFwdINS6_IJSB_SD_SC_EEESA_SF_SH_Li256ELb0ELb0ELb0ELb0EEENS1_29StaticPersistentTileSchedulerILb0EEEEEEEEEvNT_6ParamsE)
        .other          _ZN7cutlass13device_kernelIN5flash11enable_sm90INS1_16FlashAttnFwdSm90INS1_25CollectiveMainloopFwdSm90ILi2EN4cute5tupleIJNS5_1CILi2EEENS7_ILi1EEES9_EEENS6_IJNS7_ILi128EEENS7_ILi112EEENS7_ILi192EEEEEELi192ENS_6half_tEfNS_4arch4Sm90ELb0ELb0ELb1ELb0ELb0ELb0ELb0ELb1ELb1ELb0ELb0ELb0EEENS1_21CollectiveEpilogueFwdINS6_IJSB_SD_SC_EEESA_SF_SH_Li256ELb0ELb0ELb0ELb0EEENS1_29StaticPersistentTileSchedulerILb0EEEEEEEEEvNT_6ParamsE,@"STO_CUDA_ENTRY STV_DEFAULT"
_ZN7cutlass13device_kernelIN5flash11enable_sm90INS1_16FlashAttnFwdSm90INS1_25CollectiveMainloopFwdSm90ILi2EN4cute5tupleIJNS5_1CILi2EEENS7_ILi1EEES9_EEENS6_IJNS7_ILi128EEENS7_ILi112EEENS7_ILi192EEEEEELi192ENS_6half_tEfNS_4arch4Sm90ELb0ELb0ELb1ELb0ELb0ELb0ELb0ELb1ELb1ELb0ELb0ELb0EEENS1_21CollectiveEpilogueFwdINS6_IJSB_SD_SC_EEESA_SF_SH_Li256ELb0ELb0ELb0ELb0EEENS1_29StaticPersistentTileSchedulerILb0EEEEEEEEEvNT_6ParamsE:
[----:B------:R-:W-:Y:S01]  /*0000*/  LDC R1, c[0x0][0x37c] ;  /* 0x0000df00ff017b82 */ /* 0x000fe20000000800 */
[----:B------:R-:W-:Y:S05]  /*0010*/  EXIT ;  /* 0x000000000000794d */ /* 0x000fea0003800000 */
.L_x_1:
        /* <DEDUP_REMOVED lines=14> */
.L_x_11:


//--------------------- .text._ZN7cutlass13device_kernelIN5flash11enable_sm90INS1_16FlashAttnFwdSm90INS1_25CollectiveMainloopFwdSm90ILi2EN4cute5tupleIJNS5_1CILi1EEES8_S8_EEENS6_IJNS7_ILi128EEENS7_ILi112EEENS7_ILi192EEEEEELi192ENS_6half_tEfNS_4arch4Sm90ELb0ELb0ELb1ELb1ELb0ELb0ELb0ELb1ELb1ELb0ELb0ELb0EEENS1_21CollectiveEpilogueFwdINS6_IJSA_SC_SB_EEES9_SE_SG_Li256ELb1ELb0ELb0ELb0EEENS1_36VarlenDynamicPersistentTileSchedulerILi128ELi112ELi256ELi32ELb0ELb0ELb1ELb0ELb1ELb1EEEEEEEEEvNT_6ParamsE --------------------------
	.section	.text._ZN7cutlass13device_kernelIN5flash11enable_sm90INS1_16FlashAttnFwdSm90INS1_25CollectiveMainloopFwdSm90ILi2EN4cute5tupleIJNS5_1CILi1EEES8_S8_EEENS6_IJNS7_ILi128EEENS7_ILi112EEENS7_ILi192EEEEEELi192ENS_6half_tEfNS_4arch4Sm90ELb0ELb0ELb1ELb1ELb0ELb0ELb0ELb1ELb1ELb0ELb0ELb0EEENS1_21CollectiveEpilogueFwdINS6_IJSA_SC_SB_EEES9_SE_SG_Li256ELb1ELb0ELb0ELb0EEENS1_36VarlenDynamicPersistentTileSchedulerILi128ELi112ELi256ELi32ELb0ELb0ELb1ELb0ELb1ELb1EEEEEEEEEvNT_6ParamsE,"ax",@progbits
	.align	128
.text._ZN7cutlass13device_kernelIN5flash11enable_sm90INS1_16FlashAttnFwdSm90INS1_25CollectiveMainloopFwdSm90ILi2EN4cute5tupleIJNS5_1CILi1EEES8_S8_EEENS6_IJNS7_ILi128EEENS7_ILi112EEENS7_ILi192EEEEEELi192ENS_6half_tEfNS_4arch4Sm90ELb0ELb0ELb1ELb1ELb0ELb0ELb0ELb1ELb1ELb0ELb0ELb0EEENS1_21CollectiveEpilogueFwdINS6_IJSA_SC_SB_EEES9_SE_SG_Li256ELb1ELb0ELb0ELb0EEENS1_36VarlenDynamicPersistentTileSchedulerILi128ELi112ELi256ELi32ELb0ELb0ELb1ELb0ELb1ELb1EEEEEEEEEvNT_6ParamsE:
        .type           _ZN7cutlass13device_kernelIN5flash11enable_sm90INS1_16FlashAttnFwdSm90INS1_25CollectiveMainloopFwdSm90ILi2EN4cute5tupleIJNS5_1CILi1EEES8_S8_EEENS6_IJNS7_ILi128EEENS7_ILi112EEENS7_ILi192EEEEEELi192ENS_6half_tEfNS_4arch4Sm90ELb0ELb0ELb1ELb1ELb0ELb0ELb0ELb1ELb1ELb0ELb0ELb0EEENS1_21CollectiveEpilogueFwdINS6_IJSA_SC_SB_EEES9_SE_SG_Li256ELb1ELb0ELb0ELb0EEENS1_36VarlenDynamicPersistentTileSchedulerILi128ELi112ELi256ELi32ELb0ELb0ELb1ELb0ELb1ELb1EEEEEEEEEvNT_6ParamsE,@function
        .size           _ZN7cutlass13device_kernelIN5flash11enable_sm90INS1_16FlashAttnFwdSm90INS1_25CollectiveMainloopFwdSm90ILi2EN4cute5tupleIJNS5_1CILi1EEES8_S8_EEENS6_IJNS7_ILi128EEENS7_ILi112EEENS7_ILi192EEEEEELi192ENS_6half_tEfNS_4arch4Sm90ELb0ELb0ELb1ELb1ELb0ELb0ELb0ELb1ELb1ELb0ELb0ELb0EEENS1_21CollectiveEpilogueFwdINS6_IJSA_SC_SB_EEES9_SE_SG_Li256ELb1ELb0ELb0ELb0EEENS1_36VarlenDynamicPersistentTileSchedulerILi128ELi112ELi256ELi32ELb0ELb0ELb1ELb0ELb1ELb1EEEEEEEEEvNT_6ParamsE,(.L_x_12 - _ZN7cutlass13device_kernelIN5flash11enable_sm90INS1_16FlashAttnFwdSm90INS1_25CollectiveMainloopFwdSm90ILi2EN4cute5tupleIJNS5_1CILi1EEES8_S8_EEENS6_IJNS7_ILi128EEENS7_ILi112EEENS7_ILi192EEEEEELi192ENS_6half_tEfNS_4arch4Sm90ELb0ELb0ELb1ELb1ELb0ELb0ELb0ELb1ELb1ELb0ELb0ELb0EEENS1_21CollectiveEpilogueFwdINS6_IJSA_SC_SB_EEES9_SE_SG_Li256ELb1ELb0ELb0ELb0EEENS1_36VarlenDynamicPersistentTileSchedulerILi128ELi112ELi256ELi32ELb0ELb0ELb1ELb0ELb1ELb1EEEEEEEEEvNT_6ParamsE)
        .other          _ZN7cutlass13device_kernelIN5flash11enable_sm90INS1_16FlashAttnFwdSm90INS1_25CollectiveMainloopFwdSm90ILi2EN4cute5tupleIJNS5_1CILi1EEES8_S8_EEENS6_IJNS7_ILi128EEENS7_ILi112EEENS7_ILi192EEEEEELi192ENS_6half_tEfNS_4arch4Sm90ELb0ELb0ELb1ELb1ELb0ELb0ELb0ELb1ELb1ELb0ELb0ELb0EEENS1_21CollectiveEpilogueFwdINS6_IJSA_SC_SB_EEES9_SE_SG_Li256ELb1ELb0ELb0ELb0EEENS1_36VarlenDynamicPersistentTileSchedulerILi128ELi112ELi256ELi32ELb0ELb0ELb1ELb0ELb1ELb1EEEEEEEEEvNT_6ParamsE,@"STO_CUDA_ENTRY STV_DEFAULT"
_ZN7cutlass13device_kernelIN5flash11enable_sm90INS1_16FlashAttnFwdSm90INS1_25CollectiveMainloopFwdSm90ILi2EN4cute5tupleIJNS5_1CILi1EEES8_S8_EEENS6_IJNS7_ILi128EEENS7_ILi112EEENS7_ILi192EEEEEELi192ENS_6half_tEfNS_4arch4Sm90ELb0ELb0ELb1ELb1ELb0ELb0ELb0ELb1ELb1ELb0ELb0ELb0EEENS1_21CollectiveEpilogueFwdINS6_IJSA_SC_SB_EEES9_SE_SG_Li256ELb1ELb0ELb0ELb0EEENS1_36VarlenDynamicPersistentTileSchedulerILi128ELi112ELi256ELi32ELb0ELb0ELb1ELb0ELb1ELb1EEEEEEEEEvNT_6ParamsE:
[----:B------:R-:W-:Y:S01]  /*0000*/  LDC R1, c[0x0][0x37c] ;  /* 0x0000df00ff017b82 */ /* 0x000fe20000000800 */
[----:B------:R-:W-:Y:S05]  /*0010*/  EXIT ;  /* 0x000000000000794d */ /* 0x000fea0003800000 */
.L_x_2:
        /* <DEDUP_REMOVED lines=14> */
.L_x_12:


//--------------------- .text._ZN7cutlass13device_kernelIN5flash11enable_sm90INS1_16FlashAttnFwdSm90INS1_25CollectiveMainloopFwdSm90ILi2EN4cute5tupleIJNS5_1CILi1EEES8_S8_EEENS6_IJNS7_ILi128EEENS7_ILi112EEENS7_ILi192EEEEEELi192ENS_6half_tEfNS_4arch4Sm90ELb0ELb0ELb1ELb1ELb0ELb1ELb0ELb1ELb1ELb0ELb0ELb0EEENS1_21CollectiveEpilogueFwdINS6_IJSA_SC_SB_EEES9_SE_SG_Li256ELb1ELb0ELb0ELb0EEENS1_36VarlenDynamicPersistentTileSchedulerILi128ELi112ELi256ELi32ELb0ELb0ELb1ELb0ELb1ELb1EEEEEEEEEvNT_6ParamsE --------------------------
	.section	.text._ZN7cutlass13device_kernelIN5flash11enable_sm90INS1_16FlashAttnFwdSm90INS1_25CollectiveMainloopFwdSm90ILi2EN4cute5tupleIJNS5_1CILi1EEES8_S8_EEENS6_IJNS7_ILi128EEENS7_ILi112EEENS7_ILi192EEEEEELi192ENS_6half_tEfNS_4arch4Sm90ELb0ELb0ELb1ELb1ELb0ELb1ELb0ELb1ELb1ELb0ELb0ELb0EEENS1_21CollectiveEpilogueFwdINS6_IJSA_SC_SB_EEES9_SE_SG_Li256ELb1ELb0ELb0ELb0EEENS1_36VarlenDynamicPersistentTileSchedulerILi128ELi112ELi256ELi32ELb0ELb0ELb1ELb0ELb1ELb1EEEEEEEEEvNT_6ParamsE,"ax",@progbits
	.align	128
.text._ZN7cutlass13device_kernelIN5flash11enable_sm90INS1_16FlashAttnFwdSm90INS1_25CollectiveMainloopFwdSm90ILi2EN4cute5tupleIJNS5_1CILi1EEES8_S8_EEENS6_IJNS7_ILi128EEENS7_ILi112EEENS7_ILi192EEEEEELi192ENS_6half_tEfNS_4arch4Sm90ELb0ELb0ELb1ELb1ELb0ELb1ELb0ELb1ELb1ELb0ELb0ELb0EEENS1_21CollectiveEpilogueFwdINS6_IJSA_SC_SB_EEES9_SE_SG_Li256ELb1ELb0ELb0ELb0EEENS1_36VarlenDynamicPersistentTileSchedulerILi128ELi112ELi256ELi32ELb0ELb0ELb1ELb0ELb1ELb1EEEEEEEEEvNT_6ParamsE:
        .type           _ZN7cutlass13device_kernelIN5flash11enable_sm90INS1_16FlashAttnFwdSm90INS1_25CollectiveMainloopFwdSm90ILi2EN4cute5tupleIJNS5_1CILi1EEES8_S8_EEENS6_IJNS7_ILi128EEENS7_ILi112EEENS7_ILi192EEEEEELi192ENS_6half_tEfNS_4arch4Sm90ELb0ELb0ELb1ELb1ELb0ELb1ELb0ELb1ELb1ELb0ELb0ELb0EEENS1_21CollectiveEpilogueFwdINS6_IJSA_SC_SB_EEES9_SE_SG_Li256ELb1ELb0ELb0ELb0EEENS1_36VarlenDynamicPersistentTileSchedulerILi128ELi112ELi256ELi32ELb0ELb0ELb1ELb0ELb1ELb1EEEEEEEEEvNT_6ParamsE,@function
        .size           _ZN7cutlass13device_kernelIN5flash11enable_sm90INS1_16FlashAttnFwdSm90INS1_25CollectiveMainloopFwdSm90ILi2EN4cute5tupleIJNS5_1CILi1EEES8_S8_EEENS6_IJNS7_ILi128EEENS7_ILi112EEENS7_ILi192EEEEEELi192ENS_6half_tEfNS_4arch4Sm90ELb0ELb0ELb1ELb1ELb0ELb1ELb0ELb1ELb1ELb0ELb0ELb0EEENS1_21CollectiveEpilogueFwdINS6_IJSA_SC_SB_EEES9_SE_SG_Li256ELb1ELb0ELb0ELb0EEENS1_36VarlenDynamicPersistentTileSchedulerILi128ELi112ELi256ELi32ELb0ELb0ELb1ELb0ELb1ELb1EEEEEEEEEvNT_6ParamsE,(.L_x_13 - _ZN7cutlass13device_kernelIN5flash11enable_sm90INS1_16FlashAttnFwdSm90INS1_25CollectiveMainloopFwdSm90ILi2EN4cute5tupleIJNS5_1CILi1EEES8_S8_EEENS6_IJNS7_ILi128EEENS7_ILi112EEENS7_ILi192EEEEEELi192ENS_6half_tEfNS_4arch4Sm90ELb0ELb0ELb1ELb1ELb0ELb1ELb0ELb1ELb1ELb0ELb0ELb0EEENS1_21CollectiveEpilogueFwdINS6_IJSA_SC_SB_EEES9_SE_SG_Li256ELb1ELb0ELb0ELb0EEENS1_36VarlenDynamicPersistentTileSchedulerILi128ELi112ELi256ELi32ELb0ELb0ELb1ELb0ELb1ELb1EEEEEEEEEvNT_6ParamsE)
        .other          _ZN7cutlass13device_kernelIN5flash11enable_sm90INS1_16FlashAttnFwdSm90INS1_25CollectiveMainloopFwdSm90ILi2EN4cute5tupleIJNS5_1CILi1EEES8_S8_EEENS6_IJNS7_ILi128EEENS7_ILi112EEENS7_ILi192EEEEEELi192ENS_6half_tEfNS_4arch4Sm90ELb0ELb0ELb1ELb1ELb0ELb1ELb0ELb1ELb1ELb0ELb0ELb0EEENS1_21CollectiveEpilogueFwdINS6_IJSA_SC_SB_EEES9_SE_SG_Li256ELb1ELb0ELb0ELb0EEENS1_36VarlenDynamicPersistentTileSchedulerILi128ELi112ELi256ELi32ELb0ELb0ELb1ELb0ELb1ELb1EEEEEEEEEvNT_6ParamsE,@"STO_CUDA_ENTRY STV_DEFAULT"
_ZN7cutlass13device_kernelIN5flash11enable_sm90INS1_16FlashAttnFwdSm90INS1_25CollectiveMainloopFwdSm90ILi2EN4cute5tupleIJNS5_1CILi1EEES8_S8_EEENS6_IJNS7_ILi128EEENS7_ILi112EEENS7_ILi192EEEEEELi192ENS_6half_tEfNS_4arch4Sm90ELb0ELb0ELb1ELb1ELb0ELb1ELb0ELb1ELb1ELb0ELb0ELb0EEENS1_21CollectiveEpilogueFwdINS6_IJSA_SC_SB_EEES9_SE_SG_Li256ELb1ELb0ELb0ELb0EEENS1_36VarlenDynamicPersistentTileSchedulerILi128ELi112ELi256ELi32ELb0ELb0ELb1ELb0ELb1ELb1EEEEEEEEEvNT_6ParamsE:
[----:B------:R-:W-:Y:S01]  /*0000*/  LDC R1, c[0x0][0x37c] ;  /* 0x0000df00ff017b82 */ /* 0x000fe20000000800 */
[----:B------:R-:W-:Y:S05]  /*0010*/  EXIT ;  /* 0x000000000000794d */ /* 0x000fea0003800000 */
.L_x_3:
        /* <DEDUP_REMOVED lines=14> */
.L_x_13:


//--------------------- .text._ZN7cutlass13device_kernelIN5flash11enable_sm90INS1_16FlashAttnFwdSm90INS1_25CollectiveMainloopFwdSm90ILi2EN4cute5tupleIJNS5_1CILi1EEES8_S8_EEENS6_IJNS7_ILi128EEENS7_ILi96EEENS7_ILi192EEEEEELi192ENS_6half_tEfNS_4arch4Sm90ELb0ELb1ELb1ELb0ELb0ELb0ELb0ELb1ELb1ELb0ELb0ELb0EEENS1_21CollectiveEpilogueFwdINS6_IJSA_SC_SB_EEES9_SE_SG_Li256ELb0ELb0ELb0ELb0EEENS1_30DynamicPersistentTileSchedulerILi256ELi32ELb0ELb0ELb1EEEEEEEEEvNT_6ParamsE --------------------------
	.section	.text._ZN7cutlass13device_kernelIN5flash11enable_sm90INS1_16FlashAttnFwdSm90INS1_25CollectiveMainloopFwdSm90ILi2EN4cute5tupleIJNS5_1CILi1EEES8_S8_EEENS6_IJNS7_ILi128EEENS7_ILi96EEENS7_ILi192EEEEEELi192ENS_6half_tEfNS_4arch4Sm90ELb0ELb1ELb1ELb0ELb0ELb0ELb0ELb1ELb1ELb0ELb0ELb0EEENS1_21CollectiveEpilogueFwdINS6_IJSA_SC_SB_EEES9_SE_SG_Li256ELb0ELb0ELb0ELb0EEENS1_30DynamicPersistentTileSchedulerILi256ELi32ELb0ELb0ELb1EEEEEEEEEvNT_6ParamsE,"ax",@progbits
	.align	128
.text._ZN7cutlass13device_kernelIN5flash11enable_sm90INS1_16FlashAttnFwdSm90INS1_25CollectiveMainloopFwdSm90ILi2EN4cute5tupleIJNS5_1CILi1EEES8_S8_EEENS6_IJNS7_ILi128EEENS7_ILi96EEENS7_ILi192EEEEEELi192ENS_6half_tEfNS_4arch4Sm90ELb0ELb1ELb1ELb0ELb0ELb0ELb0ELb1ELb1ELb0ELb0ELb0EEENS1_21CollectiveEpilogueFwdINS6_IJSA_SC_SB_EEES9_SE_SG_Li256ELb0ELb0ELb0ELb0EEENS1_30DynamicPersistentTileSchedulerILi256ELi32ELb0ELb0ELb1EEEEEEEEEvNT_6ParamsE:
        .type           _ZN7cutlass13device_kernelIN5flash11enable_sm90INS1_16FlashAttnFwdSm90INS1_25CollectiveMainloopFwdSm90ILi2EN4cute5tupleIJNS5_1CILi1EEES8_S8_EEENS6_IJNS7_ILi128EEENS7_ILi96EEENS7_ILi192EEEEEELi192ENS_6half_tEfNS_4arch4Sm90ELb0ELb1ELb1ELb0ELb0ELb0ELb0ELb1ELb1ELb0ELb0ELb0EEENS1_21CollectiveEpilogueFwdINS6_IJSA_SC_SB_EEES9_SE_SG_Li256ELb0ELb0ELb0ELb0EEENS1_30DynamicPersistentTileSchedulerILi256ELi32ELb0ELb0ELb1EEEEEEEEEvNT_6ParamsE,@function
        .size           _ZN7cutlass13device_kernelIN5flash11enable_sm90INS1_16FlashAttnFwdSm90INS1_25CollectiveMainloopFwdSm90ILi2EN4cute5tupleIJNS5_1CILi1EEES8_S8_EEENS6_IJNS7_ILi128EEENS7_ILi96EEENS7_ILi192EEEEEELi192ENS_6half_tEfNS_4arch4Sm90ELb0ELb1ELb1ELb0ELb0ELb0ELb0ELb1ELb1ELb0ELb0ELb0EEENS1_21CollectiveEpilogueFwdINS6_IJSA_SC_SB_EEES9_SE_SG_Li256ELb0ELb0ELb0ELb0EEENS1_30DynamicPersistentTileSchedulerILi256ELi32ELb0ELb0ELb1EEEEEEEEEvNT_6ParamsE,(.L_x_14 - _ZN7cutlass13device_kernelIN5flash11enable_sm90INS1_16FlashAttnFwdSm90INS1_25CollectiveMainloopFwdSm90ILi2EN4cute5tupleIJNS5_1CILi1EEES8_S8_EEENS6_IJNS7_ILi128EEENS7_ILi96EEENS7_ILi192EEEEEELi192ENS_6half_tEfNS_4arch4Sm90ELb0ELb1ELb1ELb0ELb0ELb0ELb0ELb1ELb1ELb0ELb0ELb0EEENS1_21CollectiveEpilogueFwdINS6_IJSA_SC_SB_EEES9_SE_SG_Li256ELb0ELb0ELb0ELb0EEENS1_30DynamicPersistentTileSchedulerILi256ELi32ELb0ELb0ELb1EEEEEEEEEvNT_6ParamsE)
        .other          _ZN7cutlass13device_kernelIN5flash11enable_sm90INS1_16FlashAttnFwdSm90INS1_25CollectiveMainloopFwdSm90ILi2EN4cute5tupleIJNS5_1CILi1EEES8_S8_EEENS6_IJNS7_ILi128EEENS7_ILi96EEENS7_ILi192EEEEEELi192ENS_6half_tEfNS_4arch4Sm90ELb0ELb1ELb1ELb0ELb0ELb0ELb0ELb1ELb1ELb0ELb0ELb0EEENS1_21CollectiveEpilogueFwdINS6_IJSA_SC_SB_EEES9_SE_SG_Li256ELb0ELb0ELb0ELb0EEENS1_30DynamicPersistentTileSchedulerILi256ELi32ELb0ELb0ELb1EEEEEEEEEvNT_6ParamsE,@"STO_CUDA_ENTRY STV_DEFAULT"
_ZN7cutlass13device_kernelIN5flash11enable_sm90INS1_16FlashAttnFwdSm90INS1_25CollectiveMainloopFwdSm90ILi2EN4cute5tupleIJNS5_1CILi1EEES8_S8_EEENS6_IJNS7_ILi128EEENS7_ILi96EEENS7_ILi192EEEEEELi192ENS_6half_tEfNS_4arch4Sm90ELb0ELb1ELb1ELb0ELb0ELb0ELb0ELb1ELb1ELb0ELb0ELb0EEENS1_21CollectiveEpilogueFwdINS6_IJSA_SC_SB_EEES9_SE_SG_Li256ELb0ELb0ELb0ELb0EEENS1_30DynamicPersistentTileSchedulerILi256ELi32ELb0ELb0ELb1EEEEEEEEEvNT_6ParamsE:
[----:B------:R-:W-:Y:S01]  /*0000*/  LDC R1, c[0x0][0x37c] ;  /* 0x0000df00ff017b82 */ /* 0x000fe20000000800 */
[----:B------:R-:W-:Y:S05]  /*0010*/  EXIT ;  /* 0x000000000000794d */ /* 0x000fea0003800000 */
.L_x_4:
        /* <DEDUP_REMOVED lines=14> */
.L_x_14:


//--------------------- .text._ZN7cutlass13device_kernelIN5flash11enable_sm90INS1_16FlashAttnFwdSm90INS1_25CollectiveMainloopFwdSm90ILi2EN4cute5tupleIJNS5_1CILi1EEES8_S8_EEENS6_IJNS7_ILi128EEENS7_ILi96EEENS7_ILi192EEEEEELi192ENS_6half_tEfNS_4arch4Sm90ELb0ELb1ELb1ELb1ELb0ELb0ELb0ELb1ELb1ELb0ELb0ELb0EEENS1_21CollectiveEpilogueFwdINS6_IJSA_SC_SB_EEES9_SE_SG_Li256ELb1ELb0ELb0ELb0EEENS1_36VarlenDynamicPersistentTileSchedulerILi128ELi96ELi256ELi32ELb0ELb0ELb1ELb1ELb0ELb1EEEEEEEEEvNT_6ParamsE --------------------------
	.section	.text._ZN7cutlass13device_kernelIN5flash11enable_sm90INS1_16FlashAttnFwdSm90INS1_25CollectiveMainloopFwdSm90ILi2EN4cute5tupleIJNS5_1CILi1EEES8_S8_EEENS6_IJNS7_ILi128EEENS7_ILi96EEENS7_ILi192EEEEEELi192ENS_6half_tEfNS_4arch4Sm90ELb0ELb1ELb1ELb1ELb0ELb0ELb0ELb1ELb1ELb0ELb0ELb0EEENS1_21CollectiveEpilogueFwdINS6_IJSA_SC_SB_EEES9_SE_SG_Li256ELb1ELb0ELb0ELb0EEENS1_36VarlenDynamicPersistentTileSchedulerILi128ELi96ELi256ELi32ELb0ELb0ELb1ELb1ELb0ELb1EEEEEEEEEvNT_6ParamsE,"ax",@progbits
	.align	128
.text._ZN7cutlass13device_kernelIN5flash11enable_sm90INS1_16FlashAttnFwdSm90INS1_25CollectiveMainloopFwdSm90ILi2EN4cute5tupleIJNS5_1CILi1EEES8_S8_EEENS6_IJNS7_ILi128EEENS7_ILi96EEENS7_ILi192EEEEEELi192ENS_6half_tEfNS_4arch4Sm90ELb0ELb1ELb1ELb1ELb0ELb0ELb0ELb1ELb1ELb0ELb0ELb0EEENS1_21CollectiveEpilogueFwdINS6_IJSA_SC_SB_EEES9_SE_SG_Li256ELb1ELb0ELb0ELb0EEENS1_36VarlenDynamicPersistentTileSchedulerILi128ELi96ELi256ELi32ELb0ELb0ELb1ELb1ELb0ELb1EEEEEEEEEvNT_6ParamsE:
        .type           _ZN7cutlass13device_kernelIN5flash11enable_sm90INS1_16FlashAttnFwdSm90INS1_25CollectiveMainloopFwdSm90ILi2EN4cute5tupleIJNS5_1CILi1EEES8_S8_EEENS6_IJNS7_ILi128EEENS7_ILi96EEENS7_ILi192EEEEEELi192ENS_6half_tEfNS_4arch4Sm90ELb0ELb1ELb1ELb1ELb0ELb0ELb0ELb1ELb1ELb0ELb0ELb0EEENS1_21CollectiveEpilogueFwdINS6_IJSA_SC_SB_EEES9_SE_SG_Li256ELb1ELb0ELb0ELb0EEENS1_36VarlenDynamicPersistentTileSchedulerILi128ELi96ELi256ELi32ELb0ELb0ELb1ELb1ELb0ELb1EEEEEEEEEvNT_6ParamsE,@function
        .size           _ZN7cutlass13device_kernelIN5flash11enable_sm90INS1_16FlashAttnFwdSm90INS1_25CollectiveMainloopFwdSm90ILi2EN4cute5tupleIJNS5_1CILi1EEES8_S8_EEENS6_IJNS7_ILi128EEENS7_ILi96EEENS7_ILi192EEEEEELi192ENS_6half_tEfNS_4arch4Sm90ELb0ELb1ELb1ELb1ELb0ELb0ELb0ELb1ELb1ELb0ELb0ELb0EEENS1_21CollectiveEpilogueFwdINS6_IJSA_SC_SB_EEES9_SE_SG_Li256ELb1ELb0ELb0ELb0EEENS1_36VarlenDynamicPersistentTileSchedulerILi128ELi96ELi256ELi32ELb0ELb0ELb1ELb1ELb0ELb1EEEEEEEEEvNT_6ParamsE,(.L_x_15 - _ZN7cutlass13device_kernelIN5flash11enable_sm90INS1_16FlashAttnFwdSm90INS1_25CollectiveMainloopFwdSm90ILi2EN4cute5tupleIJNS5_1CILi1EEES8_S8_EEENS6_IJNS7_ILi128EEENS7_ILi96EEENS7_ILi192EEEEEELi192ENS_6half_tEfNS_4arch4Sm90ELb0ELb1ELb1ELb1ELb0ELb0ELb0ELb1ELb1ELb0ELb0ELb0EEENS1_21CollectiveEpilogueFwdINS6_IJSA_SC_SB_EEES9_SE_SG_Li256ELb1ELb0ELb0ELb0EEENS1_36VarlenDynamicPersistentTileSchedulerILi128ELi96ELi256ELi32ELb0ELb0ELb1ELb1ELb0ELb1EEEEEEEEEvNT_6ParamsE)
        .other          _ZN7cutlass13device_kernelIN5flash11enable_sm90INS1_16FlashAttnFwdSm90INS1_25CollectiveMainloopFwdSm90ILi2EN4cute5tupleIJNS5_1CILi1EEES8_S8_EEENS6_IJNS7_ILi128EEENS7_ILi96EEENS7_ILi192EEEEEELi192ENS_6half_tEfNS_4arch4Sm90ELb0ELb1ELb1ELb1ELb0ELb0ELb0ELb1ELb1ELb0ELb0ELb0EEENS1_21CollectiveEpilogueFwdINS6_IJSA_SC_SB_EEES9_SE_SG_Li256ELb1ELb0ELb0ELb0EEENS1_36VarlenDynamicPersistentTileSchedulerILi128ELi96ELi256ELi32ELb0ELb0ELb1ELb1ELb0ELb1EEEEEEEEEvNT_6ParamsE,@"STO_CUDA_ENTRY STV_DEFAULT"
_ZN7cutlass13device_kernelIN5flash11enable_sm90INS1_16FlashAttnFwdSm90INS1_25CollectiveMainloopFwdSm90ILi2EN4cute5tupleIJNS5_1CILi1EEES8_S8_EEENS6_IJNS7_ILi128EEENS7_ILi96EEENS7_ILi192EEEEEELi192ENS_6half_tEfNS_4arch4Sm90ELb0ELb1ELb1ELb1ELb0ELb0ELb0ELb1ELb1ELb0ELb0ELb0EEENS1_21CollectiveEpilogueFwdINS6_IJSA_SC_SB_EEES9_SE_SG_Li256ELb1ELb0ELb0ELb0EEENS1_36VarlenDynamicPersistentTileSchedulerILi128ELi96ELi256ELi32ELb0ELb0ELb1ELb1ELb0ELb1EEEEEEEEEvNT_6ParamsE:
[----:B------:R-:W-:Y:S01]  /*0000*/  LDC R1, c[0x0][0x37c] ;  /* 0x0000df00ff017b82 */ /* 0x000fe20000000800 */
[----:B------:R-:W-:Y:S05]  /*0010*/  EXIT ;  /* 0x000000000000794d */ /* 0x000fea0003800000 */
.L_x_5:
        /* <DEDUP_REMOVED lines=14> */
.L_x_15:


//--------------------- .text._ZN7cutlass13device_kernelIN5flash11enable_sm90INS1_16FlashAttnFwdSm90INS1_25CollectiveMainloopFwdSm90ILi2EN4cute5tupleIJNS5_1CILi1EEES8_S8_EEENS6_IJNS7_ILi128EEENS7_ILi96EEENS7_ILi192EEEEEELi192ENS_6half_tEfNS_4arch4Sm90ELb0ELb1ELb1ELb1ELb0ELb1ELb0ELb1ELb1ELb0ELb0ELb0EEENS1_21CollectiveEpilogueFwdINS6_IJSA_SC_SB_EEES9_SE_SG_Li256ELb1ELb0ELb0ELb0EEENS1_36VarlenDynamicPersistentTileSchedulerILi128ELi96ELi256ELi32ELb0ELb0ELb1ELb1ELb0ELb1EEEEEEEEEvNT_6ParamsE --------------------------
	.section	.text._ZN7cutlass13device_kernelIN5flash11enable_sm90INS1_16FlashAttnFwdSm90INS1_25CollectiveMainloopFwdSm90ILi2EN4cute5tupleIJNS5_1CILi1EEES8_S8_EEENS6_IJNS7_ILi128EEENS7_ILi96EEENS7_ILi192EEEEEELi192ENS_6half_tEfNS_4arch4Sm90ELb0ELb1ELb1ELb1ELb0ELb1ELb0ELb1ELb1ELb0ELb0ELb0EEENS1_21CollectiveEpilogueFwdINS6_IJSA_SC_SB_EEES9_SE_SG_Li256ELb1ELb0ELb0ELb0EEENS1_36VarlenDynamicPersistentTileSchedulerILi128ELi96ELi256ELi32ELb0ELb0ELb1ELb1ELb0ELb1EEEEEEEEEvNT_6ParamsE,"ax",@progbits
	.align	128
.text._ZN7cutlass13device_kernelIN5flash11enable_sm90INS1_16FlashAttnFwdSm90INS1_25CollectiveMainloopFwdSm90ILi2EN4cute5tupleIJNS5_1CILi1EEES8_S8_EEENS6_IJNS7_ILi128EEENS7_ILi96EEENS7_ILi192EEEEEELi192ENS_6half_tEfNS_4arch4Sm90ELb0ELb1ELb1ELb1ELb0ELb1ELb0ELb1ELb1ELb0ELb0ELb0EEENS1_21CollectiveEpilogueFwdINS6_IJSA_SC_SB_EEES9_SE_SG_Li256ELb1ELb0ELb0ELb0EEENS1_36VarlenDynamicPersistentTileSchedulerILi128ELi96ELi256ELi32ELb0ELb0ELb1ELb1ELb0ELb1EEEEEEEEEvNT_6ParamsE:
        .type           _ZN7cutlass13device_kernelIN5flash11enable_sm90INS1_16FlashAttnFwdSm90INS1_25CollectiveMainloopFwdSm90ILi2EN4cute5tupleIJNS5_1CILi1EEES8_S8_EEENS6_IJNS7_ILi128EEENS7_ILi96EEENS7_ILi192EEEEEELi192ENS_6half_tEfNS_4arch4Sm90ELb0ELb1ELb1ELb1ELb0ELb1ELb0ELb1ELb1ELb0ELb0ELb0EEENS1_21CollectiveEpilogueFwdINS6_IJSA_SC_SB_EEES9_SE_SG_Li256ELb1ELb0ELb0ELb0EEENS1_36VarlenDynamicPersistentTileSchedulerILi128ELi96ELi256ELi32ELb0ELb0ELb1ELb1ELb0ELb1EEEEEEEEEvNT_6ParamsE,@function
        .size           _ZN7cutlass13device_kernelIN5flash11enable_sm90INS1_16FlashAttnFwdSm90INS1_25CollectiveMainloopFwdSm90ILi2EN4cute5tupleIJNS5_1CILi1EEES8_S8_EEENS6_IJNS7_ILi128EEENS7_ILi96EEENS7_ILi192EEEEEELi192ENS_6half_tEfNS_4arch4Sm90ELb0ELb1ELb1ELb1ELb0ELb1ELb0ELb1ELb1ELb0ELb0ELb0EEENS1_21CollectiveEpilogueFwdINS6_IJSA_SC_SB_EEES9_SE_SG_Li256ELb1ELb0ELb0ELb0EEENS1_36VarlenDynamicPersistentTileSchedulerILi128ELi96ELi256ELi32ELb0ELb0ELb1ELb1ELb0ELb1EEEEEEEEEvNT_6ParamsE,(.L_x_16 - _ZN7cutlass13device_kernelIN5flash11enable_sm90INS1_16FlashAttnFwdSm90INS1_25CollectiveMainloopFwdSm90ILi2EN4cute5tupleIJNS5_1CILi1EEES8_S8_EEENS6_IJNS7_ILi128EEENS7_ILi96EEENS7_ILi192EEEEEELi192ENS_6half_tEfNS_4arch4Sm90ELb0ELb1ELb1ELb1ELb0ELb1ELb0ELb1ELb1ELb0ELb0ELb0EEENS1_21CollectiveEpilogueFwdINS6_IJSA_SC_SB_EEES9_SE_SG_Li256ELb1ELb0ELb0ELb0EEENS1_36VarlenDynamicPersistentTileSchedulerILi128ELi96ELi256ELi32ELb0ELb0ELb1ELb1ELb0ELb1EEEEEEEEEvNT_6ParamsE)
        .other          _ZN7cutlass13device_kernelIN5flash11enable_sm90INS1_16FlashAttnFwdSm90INS1_25CollectiveMainloopFwdSm90ILi2EN4cute5tupleIJNS5_1CILi1EEES8_S8_EEENS6_IJNS7_ILi128EEENS7_ILi96EEENS7_ILi192EEEEEELi192ENS_6half_tEfNS_4arch4Sm90ELb0ELb1ELb1ELb1ELb0ELb1ELb0ELb1ELb1ELb0ELb0ELb0EEENS1_21CollectiveEpilogueFwdINS6_IJSA_SC_SB_EEES9_SE_SG_Li256ELb1ELb0ELb0ELb0EEENS1_36VarlenDynamicPersistentTileSchedulerILi128ELi96ELi256ELi32ELb0ELb0ELb1ELb1ELb0ELb1EEEEEEEEEvNT_6ParamsE,@"STO_CUDA_ENTRY STV_DEFAULT"
_ZN7cutlass13device_kernelIN5flash11enable_sm90INS1_16FlashAttnFwdSm90INS1_25CollectiveMainloopFwdSm90ILi2EN4cute5tupleIJNS5_1CILi1EEES8_S8_EEENS6_IJNS7_ILi128EEENS7_ILi96EEENS7_ILi192EEEEEELi192ENS_6half_tEfNS_4arch4Sm90ELb0ELb1ELb1ELb1ELb0ELb1ELb0ELb1ELb1ELb0ELb0ELb0EEENS1_21CollectiveEpilogueFwdINS6_IJSA_SC_SB_EEES9_SE_SG_Li256ELb1ELb0ELb0ELb0EEENS1_36VarlenDynamicPersistentTileSchedulerILi128ELi96ELi256ELi32ELb0ELb0ELb1ELb1ELb0ELb1EEEEEEEEEvNT_6ParamsE:
[----:B------:R-:W-:Y:S01]  /*0000*/  LDC R1, c[0x0][0x37c] ;  /* 0x0000df00ff017b82 */ /* 0x000fe20000000800 */
[----:B------:R-:W-:Y:S05]  /*0010*/  EXIT ;  /* 0x000000000000794d */ /* 0x000fea0003800000 */
.L_x_6:
        /* <DEDUP_REMOVED lines=14> */
.L_x_16:


//--------------------- .text._ZN7cutlass13device_kernelIN5flash11enable_sm90INS1_16FlashAttnFwdSm90INS1_25CollectiveMainloopFwdSm90ILi2EN4cute5tupleIJNS5_1CILi1EEES8_S8_EEENS6_IJNS7_ILi128EEENS7_ILi112EEENS7_ILi192EEEEEELi192ENS_6half_tEfNS_4arch4Sm90ELb1ELb0ELb1ELb0ELb0ELb0ELb0ELb1ELb1ELb0ELb0ELb0EEENS1_21CollectiveEpilogueFwdINS6_IJSA_SC_SB_EEES9_SE_SG_Li256ELb0ELb0ELb0ELb0EEENS1_30DynamicPersistentTileSchedulerILi256ELi32ELb0ELb0ELb1EEEEEEEEEvNT_6ParamsE --------------------------
	.section	.text._ZN7cutlass13device_kernelIN5flash11enable_sm90INS1_16FlashAttnFwdSm90INS1_25CollectiveMainloopFwdSm90ILi2EN4cute5tupleIJNS5_1CILi1EEES8_S8_EEENS6_IJNS7_ILi128EEENS7_ILi112EEENS7_ILi192EEEEEELi192ENS_6half_tEfNS_4arch4Sm90ELb1ELb0ELb1ELb0ELb0ELb0ELb0ELb1ELb1ELb0ELb0ELb0EEENS1_21CollectiveEpilogueFwdINS6_IJSA_SC_SB_EEES9_SE_SG_Li256ELb0ELb0ELb0ELb0EEENS1_30DynamicPersistentTileSchedulerILi256ELi32ELb0ELb0ELb1EEEEEEEEEvNT_6ParamsE,"ax",@progbits
	.align	128
.text._ZN7cutlass13device_kernelIN5flash11enable_sm90INS1_16FlashAttnFwdSm90INS1_25CollectiveMainloopFwdSm90ILi2EN4cute5tupleIJNS5_1CILi1EEES8_S8_EEENS6_IJNS7_ILi128EEENS7_ILi112EEENS7_ILi192EEEEEELi192ENS_6half_tEfNS_4arch4Sm90ELb1ELb0ELb1ELb0ELb0ELb0ELb0ELb1ELb1ELb0ELb0ELb0EEENS1_21CollectiveEpilogueFwdINS6_IJSA_SC_SB_EEES9_SE_SG_Li256ELb0ELb0ELb0ELb0EEENS1_30DynamicPersistentTileSchedulerILi256ELi32ELb0ELb0ELb1EEEEEEEEEvNT_6ParamsE:
        .type           _ZN7cutlass13device_kernelIN5flash11enable_sm90INS1_16FlashAttnFwdSm90INS1_25CollectiveMainloopFwdSm90ILi2EN4cute5tupleIJNS5_1CILi1EEES8_S8_EEENS6_IJNS7_ILi128EEENS7_ILi112EEENS7_ILi192EEEEEELi192ENS_6half_tEfNS_4arch4Sm90ELb1ELb0ELb1ELb0ELb0ELb0ELb0ELb1ELb1ELb0ELb0ELb0EEENS1_21CollectiveEpilogueFwdINS6_IJSA_SC_SB_EEES9_SE_SG_Li256ELb0ELb0ELb0ELb0EEENS1_30DynamicPersistentTileSchedulerILi256ELi32ELb0ELb0ELb1EEEEEEEEEvNT_6ParamsE,@function
        .size           _ZN7cutlass13device_kernelIN5flash11enable_sm90INS1_16FlashAttnFwdSm90INS1_25CollectiveMainloopFwdSm90ILi2EN4cute5tupleIJNS5_1CILi1EEES8_S8_EEENS6_IJNS7_ILi128EEENS7_ILi112EEENS7_ILi192EEEEEELi192ENS_6half_tEfNS_4arch4Sm90ELb1ELb0ELb1ELb0ELb0ELb0ELb0ELb1ELb1ELb0ELb0ELb0EEENS1_21CollectiveEpilogueFwdINS6_IJSA_SC_SB_EEES9_SE_SG_Li256ELb0ELb0ELb0ELb0EEENS1_30DynamicPersistentTileSchedulerILi256ELi32ELb0ELb0ELb1EEEEEEEEEvNT_6ParamsE,(.L_x_17 - _ZN7cutlass13device_kernelIN5flash11enable_sm90INS1_16FlashAttnFwdSm90INS1_25CollectiveMainloopFwdSm90ILi2EN4cute5tupleIJNS5_1CILi1EEES8_S8_EEENS6_IJNS7_ILi128EEENS7_ILi112EEENS7_ILi192EEEEEELi192ENS_6half_tEfNS_4arch4Sm90ELb1ELb0ELb1ELb0ELb0ELb0ELb0ELb1ELb1ELb0ELb0ELb0EEENS1_21CollectiveEpilogueFwdINS6_IJSA_SC_SB_EEES9_SE_SG_Li256ELb0ELb0ELb0ELb0EEENS1_30DynamicPersistentTileSchedulerILi256ELi32ELb0ELb0ELb1EEEEEEEEEvNT_6ParamsE)
        .other          _ZN7cutlass13device_kernelIN5flash11enable_sm90INS1_16FlashAttnFwdSm90INS1_25CollectiveMainloopFwdSm90ILi2EN4cute5tupleIJNS5_1CILi1EEES8_S8_EEENS6_IJNS7_ILi128EEENS7_ILi112EEENS7_ILi192EEEEEELi192ENS_6half_tEfNS_4arch4Sm90ELb1ELb0ELb1ELb0ELb0ELb0ELb0ELb1ELb1ELb0ELb0ELb0EEENS1_21CollectiveEpilogueFwdINS6_IJSA_SC_SB_EEES9_SE_SG_Li256ELb0ELb0ELb0ELb0EEENS1_30DynamicPersistentTileSchedulerILi256ELi32ELb0ELb0ELb1EEEEEEEEEvNT_6ParamsE,@"STO_CUDA_ENTRY STV_DEFAULT"
_ZN7cutlass13device_kernelIN5flash11enable_sm90INS1_16FlashAttnFwdSm90INS1_25CollectiveMainloopFwdSm90ILi2EN4cute5tupleIJNS5_1CILi1EEES8_S8_EEENS6_IJNS7_ILi128EEENS7_ILi112EEENS7_ILi192EEEEEELi192ENS_6half_tEfNS_4arch4Sm90ELb1ELb0ELb1ELb0ELb0ELb0ELb0ELb1ELb1ELb0ELb0ELb0EEENS1_21CollectiveEpilogueFwdINS6_IJSA_SC_SB_EEES9_SE_SG_Li256ELb0ELb0ELb0ELb0EEENS1_30DynamicPersistentTileSchedulerILi256ELi32ELb0ELb0ELb1EEEEEEEEEvNT_6ParamsE:
[----:B------:R-:W-:Y:S01]  /*0000*/  LDC R1, c[0x0][0x37c] ;  /* 0x0000df00ff017b82 */ /* 0x000fe20000000800 */
[----:B------:R-:W-:Y:S05]  /*0010*/  EXIT ;  /* 0x000000000000794d */ /* 0x000fea0003800000 */
.L_x_7:
        /* <DEDUP_REMOVED lines=14> */
.L_x_17:


//--------------------- .text._ZN7cutlass13device_kernelIN5flash11enable_sm90INS1_16FlashAttnFwdSm90INS1_25CollectiveMainloopFwdSm90ILi2EN4cute5tupleIJNS5_1CILi1EEES8_S8_EEENS6_IJNS7_ILi128EEENS7_ILi112EEENS7_ILi192EEEEEELi192ENS_6half_tEfNS_4arch4Sm90ELb1ELb0ELb1ELb1ELb0ELb0ELb0ELb1ELb1ELb0ELb0ELb0EEENS1_21CollectiveEpilogueFwdINS6_IJSA_SC_SB_EEES9_SE_SG_Li256ELb1ELb0ELb0ELb0EEENS1_36VarlenDynamicPersistentTileSchedulerILi128ELi112ELi256ELi32ELb0ELb0ELb1ELb1ELb1ELb1EEEEEEEEEvNT_6ParamsE --------------------------
	.section	.text._ZN7cutlass13device_kernelIN5flash11enable_sm90INS1_16FlashAttnFwdSm90INS1_25CollectiveMainloopFwdSm90ILi2EN4cute5tupleIJNS5_1CILi1EEES8_S8_EEENS6_IJNS7_ILi128EEENS7_ILi112EEENS7_ILi192EEEEEELi192ENS_6half_tEfNS_4arch4Sm90ELb1ELb0ELb1ELb1ELb0ELb0ELb0ELb1ELb1ELb0ELb0ELb0EEENS1_21CollectiveEpilogueFwdINS6_IJSA_SC_SB_EEES9_SE_SG_Li256ELb1ELb0ELb0ELb0EEENS1_36VarlenDynamicPersistentTileSchedulerILi128ELi112ELi256ELi32ELb0ELb0ELb1ELb1ELb1ELb1EEEEEEEEEvNT_6ParamsE,"ax",@progbits
	.align	128
.text._ZN7cutlass13device_kernelIN5flash11enable_sm90INS1_16FlashAttnFwdSm90INS1_25CollectiveMainloopFwdSm90ILi2EN4cute5tupleIJNS5_1CILi1EEES8_S8_EEENS6_IJNS7_ILi128EEENS7_ILi112EEENS7_ILi192EEEEEELi192ENS_6half_tEfNS_4arch4Sm90ELb1ELb0ELb1ELb1ELb0ELb0ELb0ELb1ELb1ELb0ELb0ELb0EEENS1_21CollectiveEpilogueFwdINS6_IJSA_SC_SB_EEES9_SE_SG_Li256ELb1ELb0ELb0ELb0EEENS1_36VarlenDynamicPersistentTileSchedulerILi128ELi112ELi256ELi32ELb0ELb0ELb1ELb1ELb1ELb1EEEEEEEEEvNT_6ParamsE:
        .type           _ZN7cutlass13device_kernelIN5flash11enable_sm90INS1_16FlashAttnFwdSm90INS1_25CollectiveMainloopFwdSm90ILi2EN4cute5tupleIJNS5_1CILi1EEES8_S8_EEENS6_IJNS7_ILi128EEENS7_ILi112EEENS7_ILi192EEEEEELi192ENS_6half_tEfNS_4arch4Sm90ELb1ELb0ELb1ELb1ELb0ELb0ELb0ELb1ELb1ELb0ELb0ELb0EEENS1_21CollectiveEpilogueFwdINS6_IJSA_SC_SB_EEES9_SE_SG_Li256ELb1ELb0ELb0ELb0EEENS1_36VarlenDynamicPersistentTileSchedulerILi128ELi112ELi256ELi32ELb0ELb0ELb1ELb1ELb1ELb1EEEEEEEEEvNT_6ParamsE,@function
        .size           _ZN7cutlass13device_kernelIN5flash11enable_sm90INS1_16FlashAttnFwdSm90INS1_25CollectiveMainloopFwdSm90ILi2EN4cute5tupleIJNS5_1CILi1EEES8_S8_EEENS6_IJNS7_ILi128EEENS7_ILi112EEENS7_ILi192EEEEEELi192ENS_6half_tEfNS_4arch4Sm90ELb1ELb0ELb1ELb1ELb0ELb0ELb0ELb1ELb1ELb0ELb0ELb0EEENS1_21CollectiveEpilogueFwdINS6_IJSA_SC_SB_EEES9_SE_SG_Li256ELb1ELb0ELb0ELb0EEENS1_36VarlenDynamicPersistentTileSchedulerILi128ELi112ELi256ELi32ELb0ELb0ELb1ELb1ELb1ELb1EEEEEEEEEvNT_6ParamsE,(.L_x_18 - _ZN7cutlass13device_kernelIN5flash11enable_sm90INS1_16FlashAttnFwdSm90INS1_25CollectiveMainloopFwdSm90ILi2EN4cute5tupleIJNS5_1CILi1EEES8_S8_EEENS6_IJNS7_ILi128EEENS7_ILi112EEENS7_ILi192EEEEEELi192ENS_6half_tEfNS_4arch4Sm90ELb1ELb0ELb1ELb1ELb0ELb0ELb0ELb1ELb1ELb0ELb0ELb0EEENS1_21CollectiveEpilogueFwdINS6_IJSA_SC_SB_EEES9_SE_SG_Li256ELb1ELb0ELb0ELb0EEENS1_36VarlenDynamicPersistentTileSchedulerILi128ELi112ELi256ELi32ELb0ELb0ELb1ELb1ELb1ELb1EEEEEEEEEvNT_6ParamsE)
        .other          _ZN7cutlass13device_kernelIN5flash11enable_sm90INS1_16FlashAttnFwdSm90INS1_25CollectiveMainloopFwdSm90ILi2EN4cute5tupleIJNS5_1CILi1EEES8_S8_EEENS6_IJNS7_ILi128EEENS7_ILi112EEENS7_ILi192EEEEEELi192ENS_6half_tEfNS_4arch4Sm90ELb1ELb0ELb1ELb1ELb0ELb0ELb0ELb1ELb1ELb0ELb0ELb0EEENS1_21CollectiveEpilogueFwdINS6_IJSA_SC_SB_EEES9_SE_SG_Li256ELb1ELb0ELb0ELb0EEENS1_36VarlenDynamicPersistentTileSchedulerILi128ELi112ELi256ELi32ELb0ELb0ELb1ELb1ELb1ELb1EEEEEEEEEvNT_6ParamsE,@"STO_CUDA_ENTRY STV_DEFAULT"
_ZN7cutlass13device_kernelIN5flash11enable_sm90INS1_16FlashAttnFwdSm90INS1_25CollectiveMainloopFwdSm90ILi2EN4cute5tupleIJNS5_1CILi1EEES8_S8_EEENS6_IJNS7_ILi128EEENS7_ILi112EEENS7_ILi192EEEEEELi192ENS_6half_tEfNS_4arch4Sm90ELb1ELb0ELb1ELb1ELb0ELb0ELb0ELb1ELb1ELb0ELb0ELb0EEENS1_21CollectiveEpilogueFwdINS6_IJSA_SC_SB_EEES9_SE_SG_Li256ELb1ELb0ELb0ELb0EEENS1_36VarlenDynamicPersistentTileSchedulerILi128ELi112ELi256ELi32ELb0ELb0ELb1ELb1ELb1ELb1EEEEEEEEEvNT_6ParamsE:
[----:B------:R-:W-:Y:S01]  /*0000*/  LDC R1, c[0x0][0x37c] ;  /* 0x0000df00ff017b82 */ /* 0x000fe20000000800 */
[----:B------:R-:W-:Y:S05]  /*0010*/  EXIT ;  /* 0x000000000000794d */ /* 0x000fea0003800000 */
.L_x_8:
        /* <DEDUP_REMOVED lines=14> */
.L_x_18:


//--------------------- .text._ZN7cutlass13device_kernelIN5flash11enable_sm90INS1_16FlashAttnFwdSm90INS1_25CollectiveMainloopFwdSm90ILi2EN4cute5tupleIJNS5_1CILi1EEES8_S8_EEENS6_IJNS7_ILi128EEENS7_ILi112EEENS7_ILi192EEEEEELi192ENS_6half_tEfNS_4arch4Sm90ELb1ELb0ELb1ELb1ELb0ELb1ELb0ELb1ELb1ELb0ELb0ELb0EEENS1_21CollectiveEpilogueFwdINS6_IJSA_SC_SB_EEES9_SE_SG_Li256ELb1ELb0ELb0ELb0EEENS1_36VarlenDynamicPersistentTileSchedulerILi128ELi112ELi256ELi32ELb0ELb0ELb1ELb1ELb1ELb1EEEEEEEEEvNT_6ParamsE --------------------------
	.section	.text._ZN7cutlass13device_kernelIN5flash11enable_sm90INS1_16FlashAttnFwdSm90INS1_25CollectiveMainloopFwdSm90ILi2EN4cute5tupleIJNS5_1CILi1EEES8_S8_EEENS6_IJNS7_ILi128EEENS7_ILi112EEENS7_ILi192EEEEEELi192ENS_6half_tEfNS_4arch4Sm90ELb1ELb0ELb1ELb1ELb0ELb1ELb0ELb1ELb1ELb0ELb0ELb0EEENS1_21CollectiveEpilogueFwdINS6_IJSA_SC_SB_EEES9_SE_SG_Li256ELb1ELb0ELb0ELb0EEENS1_36VarlenDynamicPersistentTileSchedulerILi128ELi112ELi256ELi32ELb0ELb0ELb1ELb1ELb1ELb1EEEEEEEEEvNT_6ParamsE,"ax",@progbits
	.align	128
.text._ZN7cutlass13device_kernelIN5flash11enable_sm90INS1_16FlashAttnFwdSm90INS1_25CollectiveMainloopFwdSm90ILi2EN4cute5tupleIJNS5_1CILi1EEES8_S8_EEENS6_IJNS7_ILi128EEENS7_ILi112EEENS7_ILi192EEEEEELi192ENS_6half_tEfNS_4arch4Sm90ELb1ELb0ELb1ELb1ELb0ELb1ELb0ELb1ELb1ELb0ELb0ELb0EEENS1_21CollectiveEpilogueFwdINS6_IJSA_SC_SB_EEES9_SE_SG_Li256ELb1ELb0ELb0ELb0EEENS1_36VarlenDynamicPersistentTileSchedulerILi128ELi112ELi256ELi32ELb0ELb0ELb1ELb1ELb1ELb1EEEEEEEEEvNT_6ParamsE:
        .type           _ZN7cutlass13device_kernelIN5flash11enable_sm90INS1_16FlashAttnFwdSm90INS1_25CollectiveMainloopFwdSm90ILi2EN4cute5tupleIJNS5_1CILi1EEES8_S8_EEENS6_IJNS7_ILi128EEENS7_ILi112EEENS7_ILi192EEEEEELi192ENS_6half_tEfNS_4arch4Sm90ELb1ELb0ELb1ELb1ELb0ELb1ELb0ELb1ELb1ELb0ELb0ELb0EEENS1_21CollectiveEpilogueFwdINS6_IJSA_SC_SB_EEES9_SE_SG_Li256ELb1ELb0ELb0ELb0EEENS1_36VarlenDynamicPersistentTileSchedulerILi128ELi112ELi256ELi32ELb0ELb0ELb1ELb1ELb1ELb1EEEEEEEEEvNT_6ParamsE,@function
        .size           _ZN7cutlass13device_kernelIN5flash11enable_sm90INS1_16FlashAttnFwdSm90INS1_25CollectiveMainloopFwdSm90ILi2EN4cute5tupleIJNS5_1CILi1EEES8_S8_EEENS6_IJNS7_ILi128EEENS7_ILi112EEENS7_ILi192EEEEEELi192ENS_6half_tEfNS_4arch4Sm90ELb1ELb0ELb1ELb1ELb0ELb1ELb0ELb1ELb1ELb0ELb0ELb0EEENS1_21CollectiveEpilogueFwdINS6_IJSA_SC_SB_EEES9_SE_SG_Li256ELb1ELb0ELb0ELb0EEENS1_36VarlenDynamicPersistentTileSchedulerILi128ELi112ELi256ELi32ELb0ELb0ELb1ELb1ELb1ELb1EEEEEEEEEvNT_6ParamsE,(.L_x_19 - _ZN7cutlass13device_kernelIN5flash11enable_sm90INS1_16FlashAttnFwdSm90INS1_25CollectiveMainloopFwdSm90ILi2EN4cute5tupleIJNS5_1CILi1EEES8_S8_EEENS6_IJNS7_ILi128EEENS7_ILi112EEENS7_ILi192EEEEEELi192ENS_6half_tEfNS_4arch4Sm90ELb1ELb0ELb1ELb1ELb0ELb1ELb0ELb1ELb1ELb0ELb0ELb0EEENS1_21CollectiveEpilogueFwdINS6_IJSA_SC_SB_EEES9_SE_SG_Li256ELb1ELb0ELb0ELb0EEENS1_36VarlenDynamicPersistentTileSchedulerILi128ELi112ELi256ELi32ELb0ELb0ELb1ELb1ELb1ELb1EEEEEEEEEvNT_6ParamsE)
        .other          _ZN7cutlass13device_kernelIN5flash11enable_sm90INS1_16FlashAttnFwdSm90INS1_25CollectiveMainloopFwdSm90ILi2EN4cute5tupleIJNS5_1CILi1EEES8_S8_EEENS6_IJNS7_ILi128EEENS7_ILi112EEENS7_ILi192EEEEEELi192ENS_6half_tEfNS_4arch4Sm90ELb1ELb0ELb1ELb1ELb0ELb1ELb0ELb1ELb1ELb0ELb0ELb0EEENS1_21CollectiveEpilogueFwdINS6_IJSA_SC_SB_EEES9_SE_SG_Li256ELb1ELb0ELb0ELb0EEENS1_36VarlenDynamicPersistentTileSchedulerILi128ELi112ELi256ELi32ELb0ELb0ELb1ELb1ELb1ELb1EEEEEEEEEvNT_6ParamsE,@"STO_CUDA_ENTRY STV_DEFAULT"
_ZN7cutlass13device_kernelIN5flash11enable_sm90INS1_16FlashAttnFwdSm90INS1_25CollectiveMainloopFwdSm90ILi2EN4cute5tupleIJNS5_1CILi1EEES8_S8_EEENS6_IJNS7_ILi128EEENS7_ILi112EEENS7_ILi192EEEEEELi192ENS_6half_tEfNS_4arch4Sm90ELb1ELb0ELb1ELb1ELb0ELb1ELb0ELb1ELb1ELb0ELb0ELb0EEENS1_21CollectiveEpilogueFwdINS6_IJSA_SC_SB_EEES9_SE_SG_Li256ELb1ELb0ELb0ELb0EEENS1_36VarlenDynamicPersistentTileSchedulerILi128ELi112ELi256ELi32ELb0ELb0ELb1ELb1ELb1ELb1EEEEEEEEEvNT_6ParamsE:
[----:B------:R-:W-:Y:S01]  /*0000*/  LDC R1, c[0x0][0x37c] ;  /* 0x0000df00ff017b82 */ /* 0x000fe20000000800 */
[----:B------:R-:W-:Y:S05]  /*0010*/  EXIT ;  /* 0x000000000000794d */ /* 0x000fea0003800000 */
.L_x_9:
        /* <DEDUP_REMOVED lines=14> */
.L_x_19:


//--------------------- .nv.shared.reserved.0     --------------------------
	.section	.nv.shared.reserved.0,"aw",@nobits
	.weak		__nv_reservedSMEM_offset_0_alias
	.size		__nv_reservedSMEM_offset_0_alias, 0, 64
	.other		__nv_reservedSMEM_offset_0_alias,@"STO_CUDA_RESERVED_SHARED STV_DEFAULT"
__nv_reservedSMEM_offset_0_alias:
	.zero		0
	.zero		64


//--------------------- .nv.global                --------------------------
	.section	.nv.global,"aw",@nobits
.nv.global:
	.type		_ZN74_INTERNAL_0f67f349_38_flash_fwd_hdim192_fp16_softcap_sm90_cu_f3e6f9ee_36124cute1_E,@object
	.size		_ZN74_INTERNAL_0f67f349_38_flash_fwd_hdim192_fp16_softcap_sm90_cu_f3e6f9ee_36124cute1_E,(_ZN74_INTERNAL_0f67f349_38_flash_fwd_hdim192_fp16_softcap_sm90_cu_f3e6f9ee_36124cuda3std3__45__cpo6cbeginE - _ZN74_INTERNAL_0f67f349_38_flash_fwd_hdim192_fp16_softcap_sm90_cu_f3e6f9ee_36124cute1_E)
_ZN74_INTERNAL_0f67f349_38_flash_fwd_hdim192_fp16_softcap_sm90_cu_f3e6f9ee_36124cute1_E:
	.zero		1
	.type		_ZN74_INTERNAL_0f67f349_38_flash_fwd_hdim192_fp16_softcap_sm90_cu_f3e6f9ee_36124cuda3std3__45__cpo6cbeginE,@object
	.size		_ZN74_INTERNAL_0f67f349_38_flash_fwd_hdim192_fp16_softcap_sm90_cu_f3e6f9ee_36124cuda3std3__45__cpo6cbeginE,(_ZN74_INTERNAL_0f67f349_38_flash_fwd_hdim192_fp16_softcap_sm90_cu_f3e6f9ee_36124cuda3std3__48in_placeE - _ZN74_INTERNAL_0f67f349_38_flash_fwd_hdim192_fp16_softcap_sm90_cu_f3e6f9ee_36124cuda3std3__45__cpo6cbeginE)
_ZN74_INTERNAL_0f67f349_38_flash_fwd_hdim192_fp16_softcap_sm90_cu_f3e6f9ee_36124cuda3std3__45__cpo6cbeginE:
	.zero		1
	.type		_ZN74_INTERNAL_0f67f349_38_flash_fwd_hdim192_fp16_softcap_sm90_cu_f3e6f9ee_36124cuda3std3__48in_placeE,@object
	.size		_ZN74_INTERNAL_0f67f349_38_flash_fwd_hdim192_fp16_softcap_sm90_cu_f3e6f9ee_36124cuda3std3__48in_placeE,(_ZN74_INTERNAL_0f67f349_38_flash_fwd_hdim192_fp16_softcap_sm90_cu_f3e6f9ee_36124cuda3std6ranges3__45__cpo9iter_moveE - _ZN74_INTERNAL_0f67f349_38_flash_fwd_hdim192_fp16_softcap_sm90_cu_f3e6f9ee_36124cuda3std3__48in_placeE)
_ZN74_INTERNAL_0f67f349_38_flash_fwd_hdim192_fp16_softcap_sm90_cu_f3e6f9ee_36124cuda3std3__48in_placeE:
	.zero		1
	.type		_ZN74_INTERNAL_0f67f349_38_flash_fwd_hdim192_fp16_softcap_sm90_cu_f3e6f9ee_36124cuda3std6ranges3__45__cpo9iter_moveE,@object
	.size		_ZN74_INTERNAL_0f67f349_38_flash_fwd_hdim192_fp16_softcap_sm90_cu_f3e6f9ee_36124cuda3std6ranges3__45__cpo9iter_moveE,(_ZN74_INTERNAL_0f67f349_38_flash_fwd_hdim192_fp16_softcap_sm90_cu_f3e6f9ee_36124cuda3std3__45__cpo5beginE - _ZN74_INTERNAL_0f67f349_38_flash_fwd_hdim192_fp16_softcap_sm90_cu_f3e6f9ee_36124cuda3std6ranges3__45__cpo9iter_moveE)
_ZN74_INTERNAL_0f67f349_38_flash_fwd_hdim192_fp16_softcap_sm90_cu_f3e6f9ee_36124cuda3std6ranges3__45__cpo9iter_moveE:
	.zero		1
	.type		_ZN74_INTERNAL_0f67f349_38_flash_fwd_hdim192_fp16_softcap_sm90_cu_f3e6f9ee_36124cuda3std3__45__cpo5beginE,@object
	.size		_ZN74_INTERNAL_0f67f349_38_flash_fwd_hdim192_fp16_softcap_sm90_cu_f3e6f9ee_36124cuda3std3__45__cpo5beginE,(_ZN74_INTERNAL_0f67f349_38_flash_fwd_hdim192_fp16_softcap_sm90_cu_f3e6f9ee_36124cuda3std3__476_GLOBAL__N__0f67f349_38_flash_fwd_hdim192_fp16_softcap_sm90_cu_f3e6f9ee_36126ignoreE - _ZN74_INTERNAL_0f67f349_38_flash_fwd_hdim192_fp16_softcap_sm90_cu_f3e6f9ee_36124cuda3std3__45__cpo5beginE)
_ZN74_INTERNAL_0f67f349_38_flash_fwd_hdim192_fp16_softcap_sm90_cu_f3e6f9ee_36124cuda3std3__45__cpo5beginE:
	.zero		1
	.type		_ZN74_INTERNAL_0f67f349_38_flash_fwd_hdim192_fp16_softcap_sm90_cu_f3e6f9ee_36124cuda3std3__476_GLOBAL__N__0f67f349_38_flash_fwd_hdim192_fp16_softcap_sm90_cu_f3e6f9ee_36126ignoreE,@object
	.size		_ZN74_INTERNAL_0f67f349_38_flash_fwd_hdim192_fp16_softcap_sm90_cu_f3e6f9ee_36124cuda3std3__476_GLOBAL__N__0f67f349_38_flash_fwd_hdim192_fp16_softcap_sm90_cu_f3e6f9ee_36126ignoreE,(_ZN74_INTERNAL_0f67f349_38_flash_fwd_hdim192_fp16_softcap_sm90_cu_f3e6f9ee_36124cute7productE - _ZN74_INTERNAL_0f67f349_38_flash_fwd_hdim192_fp16_softcap_sm90_cu_f3e6f9ee_36124cuda3std3__476_GLOBAL__N__0f67f349_38_flash_fwd_hdim192_fp16_softcap_sm90_cu_f3e6f9ee_36126ignoreE)
_ZN74_INTERNAL_0f67f349_38_flash_fwd_hdim192_fp16_softcap_sm90_cu_f3e6f9ee_36124cuda3std3__476_GLOBAL__N__0f67f349_38_flash_fwd_hdim192_fp16_softcap_sm90_cu_f3e6f9ee_36126ignoreE:
	.zero		1
	.type		_ZN74_INTERNAL_0f67f349_38_flash_fwd_hdim192_fp16_softcap_sm90_cu_f3e6f9ee_36124cute7productE,@object
	.size		_ZN74_INTERNAL_0f67f349_38_flash_fwd_hdim192_fp16_softcap_sm90_cu_f3e6f9ee_36124cute7productE,(_ZN74_INTERNAL_0f67f349_38_flash_fwd_hdim192_fp16_softcap_sm90_cu_f3e6f9ee_36124cuda3std3__45__cpo3endE - _ZN74_INTERNAL_0f67f349_38_flash_fwd_hdim192_fp16_softcap_sm90_cu_f3e6f9ee_36124cute7productE)
_ZN74_INTERNAL_0f67f349_38_flash_fwd_hdim192_fp16_softcap_sm90_cu_f3e6f9ee_36124cute7productE:
	.zero		1
	.type		_ZN74_INTERNAL_0f67f349_38_flash_fwd_hdim192_fp16_softcap_sm90_cu_f3e6f9ee_36124cuda3std3__45__cpo3endE,@object
	.size		_ZN74_INTERNAL_0f67f349_38_flash_fwd_hdim192_fp16_softcap_sm90_cu_f3e6f9ee_36124cuda3std3__45__cpo3endE,(_ZN74_INTERNAL_0f67f349_38_flash_fwd_hdim192_fp16_softcap_sm90_cu_f3e6f9ee_36124cuda3std3__419piecewise_constructE - _ZN74_INTERNAL_0f67f349_38_flash_fwd_hdim192_fp16_softcap_sm90_cu_f3e6f9ee_36124cuda3std3__45__cpo3endE)
_ZN74_INTERNAL_0f67f349_38_flash_fwd_hdim192_fp16_softcap_sm90_cu_f3e6f9ee_36124cuda3std3__45__cpo3endE:
	.zero		1
	.type		_ZN74_INTERNAL_0f67f349_38_flash_fwd_hdim192_fp16_softcap_sm90_cu_f3e6f9ee_36124cuda3std3__419piecewise_constructE,@object
	.size		_ZN74_INTERNAL_0f67f349_38_flash_fwd_hdim192_fp16_softcap_sm90_cu_f3e6f9ee_36124cuda3std3__419piecewise_constructE,(_ZN74_INTERNAL_0f67f349_38_flash_fwd_hdim192_fp16_softcap_sm90_cu_f3e6f9ee_36124cuda3std3__45__cpo4cendE - _ZN74_INTERNAL_0f67f349_38_flash_fwd_hdim192_fp16_softcap_sm90_cu_f3e6f9ee_36124cuda3std3__419piecewise_constructE)
_ZN74_INTERNAL_0f67f349_38_flash_fwd_hdim192_fp16_softcap_sm90_cu_f3e6f9ee_36124cuda3std3__419piecewise_constructE:
	.zero		1
	.type		_ZN74_INTERNAL_0f67f349_38_flash_fwd_hdim192_fp16_softcap_sm90_cu_f3e6f9ee_36124cuda3std3__45__cpo4cendE,@object
	.size		_ZN74_INTERNAL_0f67f349_38_flash_fwd_hdim192_fp16_softcap_sm90_cu_f3e6f9ee_36124cuda3std3__45__cpo4cendE,(_ZN74_INTERNAL_0f67f349_38_flash_fwd_hdim192_fp16_softcap_sm90_cu_f3e6f9ee_36124cuda3std6ranges3__45__cpo4swapE - _ZN74_INTERNAL_0f67f349_38_flash_fwd_hdim192_fp16_softcap_sm90_cu_f3e6f9ee_36124cuda3std3__45__cpo4cendE)
_ZN74_INTERNAL_0f67f349_38_flash_fwd_hdim192_fp16_softcap_sm90_cu_f3e6f9ee_36124cuda3std3__45__cpo4cendE:
	.zero		1
	.type		_ZN74_INTERNAL_0f67f349_38_flash_fwd_hdim192_fp16_softcap_sm90_cu_f3e6f9ee_36124cuda3std6ranges3__45__cpo4swapE,@object
	.size		_ZN74_INTERNAL_0f67f349_38_flash_fwd_hdim192_fp16_softcap_sm90_cu_f3e6f9ee_36124cuda3std6ranges3__45__cpo4swapE,(.L_7 - _ZN74_INTERNAL_0f67f349_38_flash_fwd_hdim192_fp16_softcap_sm90_cu_f3e6f9ee_36124cuda3std6ranges3__45__cpo4swapE)
_ZN74_INTERNAL_0f67f349_38_flash_fwd_hdim192_fp16_softcap_sm90_cu_f3e6f9ee_36124cuda3std6ranges3__45__cpo4swapE:
	.zero		1
.L_7:


//--------------------- .nv.constant0._ZN7cutlass13device_kernelIN5flash11enable_sm90INS1_16FlashAttnFwdSm90INS1_25CollectiveMainloopFwdSm90ILi2EN4cute5tupleIJNS5_1CILi1EEES8_S8_EEENS6_IJNS7_ILi128EEENS7_ILi112EEENS7_ILi192EEEEEELi192ENS_6half_tEfNS_4arch4Sm90ELb0ELb0ELb1ELb0ELb0ELb0ELb0ELb1ELb1ELb0ELb0ELb0EEENS1_21CollectiveEpilogueFwdINS6_IJSA_SC_SB_EEES9_SE_SG_Li256ELb0ELb0ELb0ELb0EEENS1_29StaticPersistentTileSchedulerILb0EEEEEEEEEvNT_6ParamsE --------------------------
	.section	.nv.constant0._ZN7cutlass13device_kernelIN5flash11enable_sm90INS1_16FlashAttnFwdSm90INS1_25CollectiveMainloopFwdSm90ILi2EN4cute5tupleIJNS5_1CILi1EEES8_S8_EEENS6_IJNS7_ILi128EEENS7_ILi112EEENS7_ILi192EEEEEELi192ENS_6half_tEfNS_4arch4Sm90ELb0ELb0ELb1ELb0ELb0ELb0ELb0ELb1ELb1ELb0ELb0ELb0EEENS1_21CollectiveEpilogueFwdINS6_IJSA_SC_SB_EEES9_SE_SG_Li256ELb0ELb0ELb0ELb0EEENS1_29StaticPersistentTileSchedulerILb0EEEEEEEEEvNT_6ParamsE,"a",@progbits
	.sectionflags	@""
	.align	4
.nv.constant0._ZN7cutlass13device_kernelIN5flash11enable_sm90INS1_16FlashAttnFwdSm90INS1_25CollectiveMainloopFwdSm90ILi2EN4cute5tupleIJNS5_1CILi1EEES8_S8_EEENS6_IJNS7_ILi128EEENS7_ILi112EEENS7_ILi192EEEEEELi192ENS_6half_tEfNS_4arch4Sm90ELb0ELb0ELb1ELb0ELb0ELb0ELb0ELb1ELb1ELb0ELb0ELb0EEENS1_21CollectiveEpilogueFwdINS6_IJSA_SC_SB_EEES9_SE_SG_Li256ELb0ELb0ELb0ELb0EEENS1_29StaticPersistentTileSchedulerILb0EEEEEEEEEvNT_6ParamsE:
	.zero		3840


//--------------------- .nv.constant0._ZN7cutlass13device_kernelIN5flash11enable_sm90INS1_16FlashAttnFwdSm90INS1_25CollectiveMainloopFwdSm90ILi2EN4cute5tupleIJNS5_1CILi2EEENS7_ILi1EEES9_EEENS6_IJNS7_ILi128EEENS7_ILi112EEENS7_ILi192EEEEEELi192ENS_6half_tEfNS_4arch4Sm90ELb0ELb0ELb1ELb0ELb0ELb0ELb0ELb1ELb1ELb0ELb0ELb0EEENS1_21CollectiveEpilogueFwdINS6_IJSB_SD_SC_EEESA_SF_SH_Li256ELb0ELb0ELb0ELb0EEENS1_29StaticPersistentTileSchedulerILb0EEEEEEEEEvNT_6ParamsE --------------------------
	.section	.nv.constant0._ZN7cutlass13device_kernelIN5flash11enable_sm90INS1_16FlashAttnFwdSm90INS1_25CollectiveMainloopFwdSm90ILi2EN4cute5tupleIJNS5_1CILi2EEENS7_ILi1EEES9_EEENS6_IJNS7_ILi128EEENS7_ILi112EEENS7_ILi192EEEEEELi192ENS_6half_tEfNS_4arch4Sm90ELb0ELb0ELb1ELb0ELb0ELb0ELb0ELb1ELb1ELb0ELb0ELb0EEENS1_21CollectiveEpilogueFwdINS6_IJSB_SD_SC_EEESA_SF_SH_Li256ELb0ELb0ELb0ELb0EEENS1_29StaticPersistentTileSchedulerILb0EEEEEEEEEvNT_6ParamsE,"a",@progbits
	.sectionflags	@""
	.align	4
.nv.constant0._ZN7cutlass13device_kernelIN5flash11enable_sm90INS1_16FlashAttnFwdSm90INS1_25CollectiveMainloopFwdSm90ILi2EN4cute5tupleIJNS5_1CILi2EEENS7_ILi1EEES9_EEENS6_IJNS7_ILi128EEENS7_ILi112EEENS7_ILi192EEEEEELi192ENS_6half_tEfNS_4arch4Sm90ELb0ELb0ELb1ELb0ELb0ELb0ELb0ELb1ELb1ELb0ELb0ELb0EEENS1_21CollectiveEpilogueFwdINS6_IJSB_SD_SC_EEESA_SF_SH_Li256ELb0ELb0ELb0ELb0EEENS1_29StaticPersistentTileSchedulerILb0EEEEEEEEEvNT_6ParamsE:
	.zero		3840


//--------------------- .nv.constant0._ZN7cutlass13device_kernelIN5flash11enable_sm90INS1_16FlashAttnFwdSm90INS1_25CollectiveMainloopFwdSm90ILi2EN4cute5tupleIJNS5_1CILi1EEES8_S8_EEENS6_IJNS7_ILi128EEENS7_ILi112EEENS7_ILi192EEEEEELi192ENS_6half_tEfNS_4arch4Sm90ELb0ELb0ELb1ELb1ELb0ELb0ELb0ELb1ELb1ELb0ELb0ELb0EEENS1_21CollectiveEpilogueFwdINS6_IJSA_SC_SB_EEES9_SE_SG_Li256ELb1ELb0ELb0ELb0EEENS1_36VarlenDynamicPersistentTileSchedulerILi128ELi112ELi256ELi32ELb0ELb0ELb1ELb0ELb1ELb1EEEEEEEEEvNT_6ParamsE --------------------------
	.section	.nv.constant0._ZN7cutlass13device_kernelIN5flash11enable_sm90INS1_16FlashAttnFwdSm90INS1_25CollectiveMainloopFwdSm90ILi2EN4cute5tupleIJNS5_1CILi1EEES8_S8_EEENS6_IJNS7_ILi128EEENS7_ILi112EEENS7_ILi192EEEEEELi192ENS_6half_tEfNS_4arch4Sm90ELb0ELb0ELb1ELb1ELb0ELb0ELb0ELb1ELb1ELb0ELb0ELb0EEENS1_21CollectiveEpilogueFwdINS6_IJSA_SC_SB_EEES9_SE_SG_Li256ELb1ELb0ELb0ELb0EEENS1_36VarlenDynamicPersistentTileSchedulerILi128ELi112ELi256ELi32ELb0ELb0ELb1ELb0ELb1ELb1EEEEEEEEEvNT_6ParamsE,"a",@progbits
	.sectionflags	@""
	.align	4
.nv.constant0._ZN7cutlass13device_kernelIN5flash11enable_sm90INS1_16FlashAttnFwdSm90INS1_25CollectiveMainloopFwdSm90ILi2EN4cute5tupleIJNS5_1CILi1EEES8_S8_EEENS6_IJNS7_ILi128EEENS7_ILi112EEENS7_ILi192EEEEEELi192ENS_6half_tEfNS_4arch4Sm90ELb0ELb0ELb1ELb1ELb0ELb0ELb0ELb1ELb1ELb0ELb0ELb0EEENS1_21CollectiveEpilogueFwdINS6_IJSA_SC_SB_EEES9_SE_SG_Li256ELb1ELb0ELb0ELb0EEENS1_36VarlenDynamicPersistentTileSchedulerILi128ELi112ELi256ELi32ELb0ELb0ELb1ELb0ELb1ELb1EEEEEEEEEvNT_6ParamsE:
	.zero		3456


//--------------------- .nv.constant0._ZN7cutlass13device_kernelIN5flash11enable_sm90INS1_16FlashAttnFwdSm90INS1_25CollectiveMainloopFwdSm90ILi2EN4cute5tupleIJNS5_1CILi1EEES8_S8_EEENS6_IJNS7_ILi128EEENS7_ILi112EEENS7_ILi192EEEEEELi192ENS_6half_tEfNS_4arch4Sm90ELb0ELb0ELb1ELb1ELb0ELb1ELb0ELb1ELb1ELb0ELb0ELb0EEENS1_21CollectiveEpilogueFwdINS6_IJSA_SC_SB_EEES9_SE_SG_Li256ELb1ELb0ELb0ELb0EEENS1_36VarlenDynamicPersistentTileSchedulerILi128ELi112ELi256ELi32ELb0ELb0ELb1ELb0ELb1ELb1EEEEEEEEEvNT_6ParamsE --------------------------
	.section	.nv.constant0._ZN7cutlass13device_kernelIN5flash11enable_sm90INS1_16FlashAttnFwdSm90INS1_25CollectiveMainloopFwdSm90ILi2EN4cute5tupleIJNS5_1CILi1EEES8_S8_EEENS6_IJNS7_ILi128EEENS7_ILi112EEENS7_ILi192EEEEEELi192ENS_6half_tEfNS_4arch4Sm90ELb0ELb0ELb1ELb1ELb0ELb1ELb0ELb1ELb1ELb0ELb0ELb0EEENS1_21CollectiveEpilogueFwdINS6_IJSA_SC_SB_EEES9_SE_SG_Li256ELb1ELb0ELb0ELb0EEENS1_36VarlenDynamicPersistentTileSchedulerILi128ELi112ELi256ELi32ELb0ELb0ELb1ELb0ELb1ELb1EEEEEEEEEvNT_6ParamsE,"a",@progbits
	.sectionflags	@""
	.align	4
.nv.constant0._ZN7cutlass13device_kernelIN5flash11enable_sm90INS1_16FlashAttnFwdSm90INS1_25CollectiveMainloopFwdSm90ILi2EN4cute5tupleIJNS5_1CILi1EEES8_S8_EEENS6_IJNS7_ILi128EEENS7_ILi112EEENS7_ILi192EEEEEELi192ENS_6half_tEfNS_4arch4Sm90ELb0ELb0ELb1ELb1ELb0ELb1ELb0ELb1ELb1ELb0ELb0ELb0EEENS1_21CollectiveEpilogueFwdINS6_IJSA_SC_SB_EEES9_SE_SG_Li256ELb1ELb0ELb0ELb0EEENS1_36VarlenDynamicPersistentTileSchedulerILi128ELi112ELi256ELi32ELb0ELb0ELb1ELb0ELb1ELb1EEEEEEEEEvNT_6ParamsE:
	.zero		3456


//--------------------- .nv.constant0._ZN7cutlass13device_kernelIN5flash11enable_sm90INS1_16FlashAttnFwdSm90INS1_25CollectiveMainloopFwdSm90ILi2EN4cute5tupleIJNS5_1CILi1EEES8_S8_EEENS6_IJNS7_ILi128EEENS7_ILi96EEENS7_ILi192EEEEEELi192ENS_6half_tEfNS_4arch4Sm90ELb0ELb1ELb1ELb0ELb0ELb0ELb0ELb1ELb1ELb0ELb0ELb0EEENS1_21CollectiveEpilogueFwdINS6_IJSA_SC_SB_EEES9_SE_SG_Li256ELb0ELb0ELb0ELb0EEENS1_30DynamicPersistentTileSchedulerILi256ELi32ELb0ELb0ELb1EEEEEEEEEvNT_6ParamsE --------------------------
	.section	.nv.constant0._ZN7cutlass13device_kernelIN5flash11enable_sm90INS1_16FlashAttnFwdSm90INS1_25CollectiveMainloopFwdSm90ILi2EN4cute5tupleIJNS5_1CILi1EEES8_S8_EEENS6_IJNS7_ILi128EEENS7_ILi96EEENS7_ILi192EEEEEELi192ENS_6half_tEfNS_4arch4Sm90ELb0ELb1ELb1ELb0ELb0ELb0ELb0ELb1ELb1ELb0ELb0ELb0EEENS1_21CollectiveEpilogueFwdINS6_IJSA_SC_SB_EEES9_SE_SG_Li256ELb0ELb0ELb0ELb0EEENS1_30DynamicPersistentTileSchedulerILi256ELi32ELb0ELb0ELb1EEEEEEEEEvNT_6ParamsE,"a",@progbits
	.sectionflags	@""
	.align	4
.nv.constant0._ZN7cutlass13device_kernelIN5flash11enable_sm90INS1_16FlashAttnFwdSm90INS1_25CollectiveMainloopFwdSm90ILi2EN4cute5tupleIJNS5_1CILi1EEES8_S8_EEENS6_IJNS7_ILi128EEENS7_ILi96EEENS7_ILi192EEEEEELi192ENS_6half_tEfNS_4arch4Sm90ELb0ELb1ELb1ELb0ELb0ELb0ELb0ELb1ELb1ELb0ELb0ELb0EEENS1_21CollectiveEpilogueFwdINS6_IJSA_SC_SB_EEES9_SE_SG_Li256ELb0ELb0ELb0ELb0EEENS1_30DynamicPersistentTileSchedulerILi256ELi32ELb0ELb0ELb1EEEEEEEEEvNT_6ParamsE:
	.zero		3840


//--------------------- .nv.constant0._ZN7cutlass13device_kernelIN5flash11enable_sm90INS1_16FlashAttnFwdSm90INS1_25CollectiveMainloopFwdSm90ILi2EN4cute5tupleIJNS5_1CILi1EEES8_S8_EEENS6_IJNS7_ILi128EEENS7_ILi96EEENS7_ILi192EEEEEELi192ENS_6half_tEfNS_4arch4Sm90ELb0ELb1ELb1ELb1ELb0ELb0ELb0ELb1ELb1ELb0ELb0ELb0EEENS1_21CollectiveEpilogueFwdINS6_IJSA_SC_SB_EEES9_SE_SG_Li256ELb1ELb0ELb0ELb0EEENS1_36VarlenDynamicPersistentTileSchedulerILi128ELi96ELi256ELi32ELb0ELb0ELb1ELb1ELb0ELb1EEEEEEEEEvNT_6ParamsE --------------------------
	.section	.nv.constant0._ZN7cutlass13device_kernelIN5flash11enable_sm90INS1_16FlashAttnFwdSm90INS1_25CollectiveMainloopFwdSm90ILi2EN4cute5tupleIJNS5_1CILi1EEES8_S8_EEENS6_IJNS7_ILi128EEENS7_ILi96EEENS7_ILi192EEEEEELi192ENS_6half_tEfNS_4arch4Sm90ELb0ELb1ELb1ELb1ELb0ELb0ELb0ELb1ELb1ELb0ELb0ELb0EEENS1_21CollectiveEpilogueFwdINS6_IJSA_SC_SB_EEES9_SE_SG_Li256ELb1ELb0ELb0ELb0EEENS1_36VarlenDynamicPersistentTileSchedulerILi128ELi96ELi256ELi32ELb0ELb0ELb1ELb1ELb0ELb1EEEEEEEEEvNT_6ParamsE,"a",@progbits
	.sectionflags	@""
	.align	4
.nv.constant0._ZN7cutlass13device_kernelIN5flash11enable_sm90INS1_16FlashAttnFwdSm90INS1_25CollectiveMainloopFwdSm90ILi2EN4cute5tupleIJNS5_1CILi1EEES8_S8_EEENS6_IJNS7_ILi128EEENS7_ILi96EEENS7_ILi192EEEEEELi192ENS_6half_tEfNS_4arch4Sm90ELb0ELb1ELb1ELb1ELb0ELb0ELb0ELb1ELb1ELb0ELb0ELb0EEENS1_21CollectiveEpilogueFwdINS6_IJSA_SC_SB_EEES9_SE_SG_Li256ELb1ELb0ELb0ELb0EEENS1_36VarlenDynamicPersistentTileSchedulerILi128ELi96ELi256ELi32ELb0ELb0ELb1ELb1ELb0ELb1EEEEEEEEEvNT_6ParamsE:
	.zero		3456


//--------------------- .nv.constant0._ZN7cutlass13device_kernelIN5flash11enable_sm90INS1_16FlashAttnFwdSm90INS1_25CollectiveMainloopFwdSm90ILi2EN4cute5tupleIJNS5_1CILi1EEES8_S8_EEENS6_IJNS7_ILi128EEENS7_ILi96EEENS7_ILi192EEEEEELi192ENS_6half_tEfNS_4arch4Sm90ELb0ELb1ELb1ELb1ELb0ELb1ELb0ELb1ELb1ELb0ELb0ELb0EEENS1_21CollectiveEpilogueFwdINS6_IJSA_SC_SB_EEES9_SE_SG_Li256ELb1ELb0ELb0ELb0EEENS1_36VarlenDynamicPersistentTileSchedulerILi128ELi96ELi256ELi32ELb0ELb0ELb1ELb1ELb0ELb1EEEEEEEEEvNT_6ParamsE --------------------------
	.section	.nv.constant0._ZN7cutlass13device_kernelIN5flash11enable_sm90INS1_16FlashAttnFwdSm90INS1_25CollectiveMainloopFwdSm90ILi2EN4cute5tupleIJNS5_1CILi1EEES8_S8_EEENS6_IJNS7_ILi128EEENS7_ILi96EEENS7_ILi192EEEEEELi192ENS_6half_tEfNS_4arch4Sm90ELb0ELb1ELb1ELb1ELb0ELb1ELb0ELb1ELb1ELb0ELb0ELb0EEENS1_21CollectiveEpilogueFwdINS6_IJSA_SC_SB_EEES9_SE_SG_Li256ELb1ELb0ELb0ELb0EEENS1_36VarlenDynamicPersistentTileSchedulerILi128ELi96ELi256ELi32ELb0ELb0ELb1ELb1ELb0ELb1EEEEEEEEEvNT_6ParamsE,"a",@progbits
	.sectionflags	@""
	.align	4
.nv.constant0._ZN7cutlass13device_kernelIN5flash11enable_sm90INS1_16FlashAttnFwdSm90INS1_25CollectiveMainloopFwdSm90ILi2EN4cute5tupleIJNS5_1CILi1EEES8_S8_EEENS6_IJNS7_ILi128EEENS7_ILi96EEENS7_ILi192EEEEEELi192ENS_6half_tEfNS_4arch4Sm90ELb0ELb1ELb1ELb1ELb0ELb1ELb0ELb1ELb1ELb0ELb0ELb0EEENS1_21CollectiveEpilogueFwdINS6_IJSA_SC_SB_EEES9_SE_SG_Li256ELb1ELb0ELb0ELb0EEENS1_36VarlenDynamicPersistentTileSchedulerILi128ELi96ELi256ELi32ELb0ELb0ELb1ELb1ELb0ELb1EEEEEEEEEvNT_6ParamsE:
	.zero		3456


//--------------------- .nv.constant0._ZN7cutlass13device_kernelIN5flash11enable_sm90INS1_16FlashAttnFwdSm90INS1_25CollectiveMainloopFwdSm90ILi2EN4cute5tupleIJNS5_1CILi1EEES8_S8_EEENS6_IJNS7_ILi128EEENS7_ILi112EEENS7_ILi192EEEEEELi192ENS_6half_tEfNS_4arch4Sm90ELb1ELb0ELb1ELb0ELb0ELb0ELb0ELb1ELb1ELb0ELb0ELb0EEENS1_21CollectiveEpilogueFwdINS6_IJSA_SC_SB_EEES9_SE_SG_Li256ELb0ELb0ELb0ELb0EEENS1_30DynamicPersistentTileSchedulerILi256ELi32ELb0ELb0ELb1EEEEEEEEEvNT_6ParamsE --------------------------
	.section	.nv.constant0._ZN7cutlass13device_kernelIN5flash11enable_sm90INS1_16FlashAttnFwdSm90INS1_25CollectiveMainloopFwdSm90ILi2EN4cute5tupleIJNS5_1CILi1EEES8_S8_EEENS6_IJNS7_ILi128EEENS7_ILi112EEENS7_ILi192EEEEEELi192ENS_6half_tEfNS_4arch4Sm90ELb1ELb0ELb1ELb0ELb0ELb0ELb0ELb1ELb1ELb0ELb0ELb0EEENS1_21CollectiveEpilogueFwdINS6_IJSA_SC_SB_EEES9_SE_SG_Li256ELb0ELb0ELb0ELb0EEENS1_30DynamicPersistentTileSchedulerILi256ELi32ELb0ELb0ELb1EEEEEEEEEvNT_6ParamsE,"a",@progbits
	.sectionflags	@""
	.align	4
.nv.constant0._ZN7cutlass13device_kernelIN5flash11enable_sm90INS1_16FlashAttnFwdSm90INS1_25CollectiveMainloopFwdSm90ILi2EN4cute5tupleIJNS5_1CILi1EEES8_S8_EEENS6_IJNS7_ILi128EEENS7_ILi112EEENS7_ILi192EEEEEELi192ENS_6half_tEfNS_4arch4Sm90ELb1ELb0ELb1ELb0ELb0ELb0ELb0ELb1ELb1ELb0ELb0ELb0EEENS1_21CollectiveEpilogueFwdINS6_IJSA_SC_SB_EEES9_SE_SG_Li256ELb0ELb0ELb0ELb0EEENS1_30DynamicPersistentTileSchedulerILi256ELi32ELb0ELb0ELb1EEEEEEEEEvNT_6ParamsE:
	.zero		3840


//--------------------- .nv.constant0._ZN7cutlass13device_kernelIN5flash11enable_sm90INS1_16FlashAttnFwdSm90INS1_25CollectiveMainloopFwdSm90ILi2EN4cute5tupleIJNS5_1CILi1EEES8_S8_EEENS6_IJNS7_ILi128EEENS7_ILi112EEENS7_ILi192EEEEEELi192ENS_6half_tEfNS_4arch4Sm90ELb1ELb0ELb1ELb1ELb0ELb0ELb0ELb1ELb1ELb0ELb0ELb0EEENS1_21CollectiveEpilogueFwdINS6_IJSA_SC_SB_EEES9_SE_SG_Li256ELb1ELb0ELb0ELb0EEENS1_36VarlenDynamicPersistentTileSchedulerILi128ELi112ELi256ELi32ELb0ELb0ELb1ELb1ELb1ELb1EEEEEEEEEvNT_6ParamsE --------------------------
	.section	.nv.constant0._ZN7cutlass13device_kernelIN5flash11enable_sm90INS1_16FlashAttnFwdSm90INS1_25CollectiveMainloopFwdSm90ILi2EN4cute5tupleIJNS5_1CILi1EEES8_S8_EEENS6_IJNS7_ILi128EEENS7_ILi112EEENS7_ILi192EEEEEELi192ENS_6half_tEfNS_4arch4Sm90ELb1ELb0ELb1ELb1ELb0ELb0ELb0ELb1ELb1ELb0ELb0ELb0EEENS1_21CollectiveEpilogueFwdINS6_IJSA_SC_SB_EEES9_SE_SG_Li256ELb1ELb0ELb0ELb0EEENS1_36VarlenDynamicPersistentTileSchedulerILi128ELi112ELi256ELi32ELb0ELb0ELb1ELb1ELb1ELb1EEEEEEEEEvNT_6ParamsE,"a",@progbits
	.sectionflags	@""
	.align	4
.nv.constant0._ZN7cutlass13device_kernelIN5flash11enable_sm90INS1_16FlashAttnFwdSm90INS1_25CollectiveMainloopFwdSm90ILi2EN4cute5tupleIJNS5_1CILi1EEES8_S8_EEENS6_IJNS7_ILi128EEENS7_ILi112EEENS7_ILi192EEEEEELi192ENS_6half_tEfNS_4arch4Sm90ELb1ELb0ELb1ELb1ELb0ELb0ELb0ELb1ELb1ELb0ELb0ELb0EEENS1_21CollectiveEpilogueFwdINS6_IJSA_SC_SB_EEES9_SE_SG_Li256ELb1ELb0ELb0ELb0EEENS1_36VarlenDynamicPersistentTileSchedulerILi128ELi112ELi256ELi32ELb0ELb0ELb1ELb1ELb1ELb1EEEEEEEEEvNT_6ParamsE:
	.zero		3456


//--------------------- .nv.constant0._ZN7cutlass13device_kernelIN5flash11enable_sm90INS1_16FlashAttnFwdSm90INS1_25CollectiveMainloopFwdSm90ILi2EN4cute5tupleIJNS5_1CILi1EEES8_S8_EEENS6_IJNS7_ILi128EEENS7_ILi112EEENS7_ILi192EEEEEELi192ENS_6half_tEfNS_4arch4Sm90ELb1ELb0ELb1ELb1ELb0ELb1ELb0ELb1ELb1ELb0ELb0ELb0EEENS1_21CollectiveEpilogueFwdINS6_IJSA_SC_SB_EEES9_SE_SG_Li256ELb1ELb0ELb0ELb0EEENS1_36VarlenDynamicPersistentTileSchedulerILi128ELi112ELi256ELi32ELb0ELb0ELb1ELb1ELb1ELb1EEEEEEEEEvNT_6ParamsE --------------------------
	.section	.nv.constant0._ZN7cutlass13device_kernelIN5flash11enable_sm90INS1_16FlashAttnFwdSm90INS1_25CollectiveMainloopFwdSm90ILi2EN4cute5tupleIJNS5_1CILi1EEES8_S8_EEENS6_IJNS7_ILi128EEENS7_ILi112EEENS7_ILi192EEEEEELi192ENS_6half_tEfNS_4arch4Sm90ELb1ELb0ELb1ELb1ELb0ELb1ELb0ELb1ELb1ELb0ELb0ELb0EEENS1_21CollectiveEpilogueFwdINS6_IJSA_SC_SB_EEES9_SE_SG_Li256ELb1ELb0ELb0ELb0EEENS1_36VarlenDynamicPersistentTileSchedulerILi128ELi112ELi256ELi32ELb0ELb0ELb1ELb1ELb1ELb1EEEEEEEEEvNT_6ParamsE,"a",@progbits
	.sectionflags	@""
	.align	4
.nv.constant0._ZN7cutlass13device_kernelIN5flash11enable_sm90INS1_16FlashAttnFwdSm90INS1_25CollectiveMainloopFwdSm90ILi2EN4cute5tupleIJNS5_1CILi1EEES8_S8_EEENS6_IJNS7_ILi128EEENS7_ILi112EEENS7_ILi192EEEEEELi192ENS_6half_tEfNS_4arch4Sm90ELb1ELb0ELb1ELb1ELb0ELb1ELb0ELb1ELb1ELb0ELb0ELb0EEENS1_21CollectiveEpilogueFwdINS6_IJSA_SC_SB_EEES9_SE_SG_Li256ELb1ELb0ELb0ELb0EEENS1_36VarlenDynamicPersistentTileSchedulerILi128ELi112ELi256ELi32ELb0ELb0ELb1ELb1ELb1ELb1EEEEEEEEEvNT_6ParamsE:
	.zero		3456


//--------------------- SYMBOLS --------------------------

	.type		.nv.reservedSmem.offset0,@object
	.size		.nv.reservedSmem.offset0,0x4
